	.headerflags	@"EF_CUDA_TEXMODE_UNIFIED EF_CUDA_64BIT_ADDRESS EF_CUDA_ACCELERATORS EF_CUDA_SM90 EF_CUDA_VIRTUAL_SM(EF_CUDA_SM90)"
	.elftype	@"ET_EXEC"


//--------------------- .nv.info                  --------------------------
	.section	.nv.info,"",@"SHT_CUDA_INFO"
	.align	4


	//----- nvinfo : EIATTR_REGCOUNT
	.align		4
        /*0000*/ 	.byte	0x04, 0x2f
        /*0002*/ 	.short	(.L_16 - .L_15)
	.align		4
.L_15:
        /*0004*/ 	.word	index@(triton_red_fused__to_copy_add_div_eq_mul_smooth_l1_loss_sum_11)
        /*0008*/ 	.word	0x00000028


	//----- nvinfo : EIATTR_MIN_STACK_SIZE
	.align		4
.L_16:
        /*000c*/ 	.byte	0x04, 0x12
        /*000e*/ 	.short	(.L_18 - .L_17)
	.align		4
.L_17:
        /*0010*/ 	.word	index@(triton_red_fused__to_copy_add_div_eq_mul_smooth_l1_loss_sum_11)
        /*0014*/ 	.word	0x00000000


	//----- nvinfo : EIATTR_FRAME_SIZE
	.align		4
.L_18:
        /*0018*/ 	.byte	0x04, 0x11
        /*001a*/ 	.short	(.L_20 - .L_19)
	.align		4
.L_19:
        /*001c*/ 	.word	index@(triton_red_fused__to_copy_add_div_eq_mul_smooth_l1_loss_sum_11)
        /*0020*/ 	.word	0x00000000


	//----- nvinfo : EIATTR_MIN_STACK_SIZE
	.align		4
.L_20:
        /*0024*/ 	.byte	0x04, 0x12
        /*0026*/ 	.short	(.L_22 - .L_21)
	.align		4
.L_21:
        /*0028*/ 	.word	index@(triton_red_fused__to_copy_add_div_eq_mul_smooth_l1_loss_sum_11)
        /*002c*/ 	.word	0x00000000
.L_22:


//--------------------- .nv.info.triton_red_fused__to_copy_add_div_eq_mul_smooth_l1_loss_sum_11 --------------------------
	.section	.nv.info.triton_red_fused__to_copy_add_div_eq_mul_smooth_l1_loss_sum_11,"",@"SHT_CUDA_INFO"
	.sectionflags	@""
	.align	4


	//----- nvinfo : EIATTR_CUDA_API_VERSION
	.align		4
        /*0000*/ 	.byte	0x04, 0x37
        /*0002*/ 	.short	(.L_24 - .L_23)
.L_23:
        /*0004*/ 	.word	0x0000007c


	//----- nvinfo : EIATTR_KPARAM_INFO
	.align		4
.L_24:
        /*0008*/ 	.byte	0x04, 0x17
        /*000a*/ 	.short	(.L_26 - .L_25)
.L_25:
        /*000c*/ 	.word	0x00000000
        /*0010*/ 	.short	0x0009
        /*0012*/ 	.short	0x0048
        /*0014*/ 	.byte	0x00, 0xf0, 0x11, 0x00


	//----- nvinfo : EIATTR_KPARAM_INFO
	.align		4
.L_26:
        /*0018*/ 	.byte	0x04, 0x17
        /*001a*/ 	.short	(.L_28 - .L_27)
.L_27:
        /*001c*/ 	.word	0x00000000
        /*0020*/ 	.short	0x0008
        /*0022*/ 	.short	0x0040
        /*0024*/ 	.byte	0x00, 0xf4, 0x21, 0x00


	//----- nvinfo : EIATTR_KPARAM_INFO
	.align		4
.L_28:
        /*0028*/ 	.byte	0x04, 0x17
        /*002a*/ 	.short	(.L_30 - .L_29)
.L_29:
        /*002c*/ 	.word	0x00000000
        /*0030*/ 	.short	0x0007
        /*0032*/ 	.short	0x0038
        /*0034*/ 	.byte	0x00, 0xf4, 0x21, 0x00


	//----- nvinfo : EIATTR_KPARAM_INFO
	.align		4
.L_30:
        /*0038*/ 	.byte	0x04, 0x17
        /*003a*/ 	.short	(.L_32 - .L_31)
.L_31:
        /*003c*/ 	.word	0x00000000
        /*0040*/ 	.short	0x0006
        /*0042*/ 	.short	0x0030
        /*0044*/ 	.byte	0x00, 0xf4, 0x21, 0x00


	//----- nvinfo : EIATTR_KPARAM_INFO
	.align		4
.L_32:
        /*0048*/ 	.byte	0x04, 0x17
        /*004a*/ 	.short	(.L_34 - .L_33)
.L_33:
        /*004c*/ 	.word	0x00000000
        /*0050*/ 	.short	0x0005
        /*0052*/ 	.short	0x0028
        /*0054*/ 	.byte	0x00, 0xf4, 0x21, 0x00


	//----- nvinfo : EIATTR_KPARAM_INFO
	.align		4
.L_34:
        /*0058*/ 	.byte	0x04, 0x17
        /*005a*/ 	.short	(.L_36 - .L_35)
.L_35:
        /*005c*/ 	.word	0x00000000
        /*0060*/ 	.short	0x0004
        /*0062*/ 	.short	0x0020
        /*0064*/ 	.byte	0x00, 0xf4, 0x21, 0x00


	//----- nvinfo : EIATTR_KPARAM_INFO
	.align		4
.L_36:
        /*0068*/ 	.byte	0x04, 0x17
        /*006a*/ 	.short	(.L_38 - .L_37)
.L_37:
        /*006c*/ 	.word	0x00000000
        /*0070*/ 	.short	0x0003
        /*0072*/ 	.short	0x0018
        /*0074*/ 	.byte	0x00, 0xf4, 0x21, 0x00


	//----- nvinfo : EIATTR_KPARAM_INFO
	.align		4
.L_38:
        /*0078*/ 	.byte	0x04, 0x17
        /*007a*/ 	.short	(.L_40 - .L_39)
.L_39:
        /*007c*/ 	.word	0x00000000
        /*0080*/ 	.short	0x0002
        /*0082*/ 	.short	0x0010
        /*0084*/ 	.byte	0x00, 0xf4, 0x21, 0x00


	//----- nvinfo : EIATTR_KPARAM_INFO
	.align		4
.L_40:
        /*0088*/ 	.byte	0x04, 0x17
        /*008a*/ 	.short	(.L_42 - .L_41)
.L_41:
        /*008c*/ 	.word	0x00000000
        /*0090*/ 	.short	0x0001
        /*0092*/ 	.short	0x0008
        /*0094*/ 	.byte	0x00, 0xf4, 0x21, 0x00


	//----- nvinfo : EIATTR_KPARAM_INFO
	.align		4
.L_42:
        /*0098*/ 	.byte	0x04, 0x17
        /*009a*/ 	.short	(.L_44 - .L_43)
.L_43:
        /*009c*/ 	.word	0x00000000
        /*00a0*/ 	.short	0x0000
        /*00a2*/ 	.short	0x0000
        /*00a4*/ 	.byte	0x00, 0xf4, 0x21, 0x00


	//----- nvinfo : EIATTR_SPARSE_MMA_MASK
	.align		4
.L_44:
        /*00a8*/ 	.byte	0x03, 0x50
        /*00aa*/ 	.short	0x0000


	//----- nvinfo : EIATTR_MAXREG_COUNT
	.align		4
        /*00ac*/ 	.byte	0x03, 0x1b
        /*00ae*/ 	.short	0x00ff


	//----- nvinfo : EIATTR_EXTERNS
	.align		4
        /*00b0*/ 	.byte	0x04, 0x0f
        /*00b2*/ 	.short	(.L_46 - .L_45)


	//   ....[0]....
	.align		4
.L_45:
        /*00b4*/ 	.word	index@(__assertfail)


	//----- nvinfo : EIATTR_COOP_GROUP_MASK_REGIDS
	.align		4
.L_46:
        /*00b8*/ 	.byte	0x04, 0x29
        /*00ba*/ 	.short	(.L_48 - .L_47)


	//   ....[0]....
.L_47:
        /*00bc*/ 	.word	0xffffffff


	//   ....[1]....
        /*00c0*/ 	.word	0xffffffff


	//   ....[2]....
        /*00c4*/ 	.word	0xffffffff


	//   ....[3]....
        /*00c8*/ 	.word	0xffffffff


	//   ....[4]....
        /*00cc*/ 	.word	0xffffffff


	//   ....[5]....
        /*00d0*/ 	.word	0xffffffff


	//   ....[6]....
        /*00d4*/ 	.word	0xffffffff


	//   ....[7]....
        /*00d8*/ 	.word	0xffffffff


	//   ....[8]....
        /*00dc*/ 	.word	0xffffffff


	//   ....[9]....
        /*00e0*/ 	.word	0xffffffff


	//   ....[10]....
        /*00e4*/ 	.word	0xffffffff


	//   ....[11]....
        /*00e8*/ 	.word	0xffffffff


	//----- nvinfo : EIATTR_COOP_GROUP_INSTR_OFFSETS
	.align		4
.L_48:
        /*00ec*/ 	.byte	0x04, 0x28
        /*00ee*/ 	.short	(.L_50 - .L_49)


	//   ....[0]....
.L_49:
        /*00f0*/ 	.word	0x00001be0


	//   ....[1]....
        /*00f4*/ 	.word	0x00001c00


	//   ....[2]....
        /*00f8*/ 	.word	0x00001c20


	//   ....[3]....
        /*00fc*/ 	.word	0x00001c40


	//   ....[4]....
        /*0100*/ 	.word	0x00001c70


	//   ....[5]....
        /*0104*/ 	.word	0x00001d50


	//   ....[6]....
        /*0108*/ 	.word	0x00001dc0


	//   ....[7]....
        /*010c*/ 	.word	0x00001de0


	//   ....[8]....
        /*0110*/ 	.word	0x00001e00


	//   ....[9]....
        /*0114*/ 	.word	0x00001e20


	//   ....[10]....
        /*0118*/ 	.word	0x00001e40


	//   ....[11]....
        /*011c*/ 	.word	0x00001ea0


	//----- nvinfo : EIATTR_SYSCALL_OFFSETS
	.align		4
.L_50:
        /*0120*/ 	.byte	0x04, 0x46
        /*0122*/ 	.short	(.L_52 - .L_51)


	//   ....[0]....
.L_51:
        /*0124*/ 	.word	0x00002180


	//   ....[1]....
        /*0128*/ 	.word	0x00002280


	//   ....[2]....
        /*012c*/ 	.word	0x00002380


	//   ....[3]....
        /*0130*/ 	.word	0x00002480


	//   ....[4]....
        /*0134*/ 	.word	0x00002580


	//----- nvinfo : EIATTR_EXIT_INSTR_OFFSETS
	.align		4
.L_52:
        /*0138*/ 	.byte	0x04, 0x1c
        /*013a*/ 	.short	(.L_54 - .L_53)


	//   ....[0]....
.L_53:
        /*013c*/ 	.word	0x00002060


	//   ....[1]....
        /*0140*/ 	.word	0x00002080


	//----- nvinfo : EIATTR_REQNTID
	.align		4
.L_54:
        /*0144*/ 	.byte	0x04, 0x10
        /*0146*/ 	.short	(.L_56 - .L_55)
.L_55:
        /*0148*/ 	.word	0x00000040
        /*014c*/ 	.word	0x00000001
        /*0150*/ 	.word	0x00000001


	//----- nvinfo : EIATTR_CRS_STACK_SIZE
	.align		4
.L_56:
        /*0154*/ 	.byte	0x04, 0x1e
        /*0156*/ 	.short	(.L_58 - .L_57)
.L_57:
        /*0158*/ 	.word	0x00000000


	//----- nvinfo : EIATTR_CBANK_PARAM_SIZE
	.align		4
.L_58:
        /*015c*/ 	.byte	0x03, 0x19
        /*015e*/ 	.short	0x004c


	//----- nvinfo : EIATTR_PARAM_CBANK
	.align		4
        /*0160*/ 	.byte	0x04, 0x0a
        /*0162*/ 	.short	(.L_60 - .L_59)
	.align		4
.L_59:
        /*0164*/ 	.word	index@(.nv.constant0.triton_red_fused__to_copy_add_div_eq_mul_smooth_l1_loss_sum_11)
        /*0168*/ 	.short	0x0210
        /*016a*/ 	.short	0x004c


	//----- nvinfo : EIATTR_SW_WAR
	.align		4
.L_60:
        /*016c*/ 	.byte	0x04, 0x36
        /*016e*/ 	.short	(.L_62 - .L_61)
.L_61:
        /*0170*/ 	.word	0x00000008
.L_62:


//--------------------- .nv.callgraph             --------------------------
	.section	.nv.callgraph,"",@"SHT_CUDA_CALLGRAPH"
	.align	4
	.sectionentsize	8
	.align		4
        /*0000*/ 	.word	0x00000000
	.align		4
        /*0004*/ 	.word	0xffffffff
	.align		4
        /*0008*/ 	.word	index@(triton_red_fused__to_copy_add_div_eq_mul_smooth_l1_loss_sum_11)
	.align		4
        /*000c*/ 	.word	index@(__assertfail)
	.align		4
        /*0010*/ 	.word	0x00000000
	.align		4
        /*0014*/ 	.word	0xfffffffe
	.align		4
        /*0018*/ 	.word	0x00000000
	.align		4
        /*001c*/ 	.word	0xfffffffd
	.align		4
        /*0020*/ 	.word	0x00000000
	.align		4
        /*0024*/ 	.word	0xfffffffc


//--------------------- .nv.constant4             --------------------------
	.section	.nv.constant4,"a",@progbits
	.align	8
	.align		8
.nv.constant4:
        /*0000*/ 	.dword	__assertfail
	.align		8
        /*0008*/ 	.dword	assertFunc_5
	.align		8
        /*0010*/ 	.dword	assertFile_5
	.align		8
        /*0018*/ 	.dword	assertMessage_5
	.align		8
        /*0020*/ 	.dword	assertFunc_4
	.align		8
        /*0028*/ 	.dword	assertFile_4
	.align		8
        /*0030*/ 	.dword	assertMessage_4
	.align		8
        /*0038*/ 	.dword	assertFunc_2
	.align		8
        /*0040*/ 	.dword	assertFile_2
	.align		8
        /*0048*/ 	.dword	assertMessage_2
	.align		8
        /*0050*/ 	.dword	assertFunc_1
	.align		8
        /*0058*/ 	.dword	assertFile_1
	.align		8
        /*0060*/ 	.dword	assertMessage_1
	.align		8
        /*0068*/ 	.dword	assertFunc_0
	.align		8
        /*0070*/ 	.dword	assertFile_0
	.align		8
        /*0078*/ 	.dword	assertMessage_0


//--------------------- .text.triton_red_fused__to_copy_add_div_eq_mul_smooth_l1_loss_sum_11 --------------------------
	.section	.text.triton_red_fused__to_copy_add_div_eq_mul_smooth_l1_loss_sum_11,"ax",@progbits
	.sectionflags	@"SHF_BARRIERS=1"
	.align	128
        .global         triton_red_fused__to_copy_add_div_eq_mul_smooth_l1_loss_sum_11
        .type           triton_red_fused__to_copy_add_div_eq_mul_smooth_l1_loss_sum_11,@function
        .size           triton_red_fused__to_copy_add_div_eq_mul_smooth_l1_loss_sum_11,(.L_x_7 - triton_red_fused__to_copy_add_div_eq_mul_smooth_l1_loss_sum_11)
        .other          triton_red_fused__to_copy_add_div_eq_mul_smooth_l1_loss_sum_11,@"STO_CUDA_ENTRY STV_DEFAULT"
triton_red_fused__to_copy_add_div_eq_mul_smooth_l1_loss_sum_11:
.text.triton_red_fused__to_copy_add_div_eq_mul_smooth_l1_loss_sum_11:
[----:B------:R-:W0:Y:S02]  /*0000*/  LDC R1, c[0x0][0x28] ;  /* 0x00000a00ff017b82 */ /* 0x000e240000000800 */
[----:B------:R-:W1:Y:S01]  /*0010*/  S2R R32, SR_TID.X ;  /* 0x0000000000207919 */ /* 0x000e620000002100 */
[----:B------:R-:W-:Y:S01]  /*0020*/  ULDC.64 UR4, c[0x0][0x220] ;  /* 0x0000880000047ab9 */ /* 0x000fe20000000a00 */
[----:B-1----:R-:W-:-:S04]  /*0030*/  SHF.R.U32.HI R0, RZ, 0x1, R32 ;  /* 0x00000001ff007819 */ /* 0x002fc80000011620 */
[----:B------:R-:W-:-:S04]  /*0040*/  LOP3.LUT R0, R0, 0x18, RZ, 0xc0, !PT ;  /* 0x0000001800007812 */ /* 0x000fc800078ec0ff */
[----:B------:R-:W-:-:S05]  /*0050*/  IADD3 R18, P0, R0, UR4, RZ ;  /* 0x0000000400127c10 */ /* 0x000fca000ff1e0ff */
[----:B------:R-:W-:Y:S01]  /*0060*/  IMAD.X R19, RZ, RZ, UR5, P0 ;  /* 0x00000005ff137e24 */ /* 0x000fe200080e06ff */
[----:B------:R-:W-:-:S04]  /*0070*/  ULDC.64 UR4, c[0x0][0x208] ;  /* 0x0000820000047ab9 */ /* 0x000fc80000000a00 */
[----:B------:R-:W2:Y:S02]  /*0080*/  LDG.E.EL.64 R30, desc[UR4][R18.64] ;  /* 0x00000004121e7981 */ /* 0x000ea4000c2e1b00 */
[----:B--2---:R-:W-:-:S04]  /*0090*/  SHF.R.U32.HI R29, RZ, 0x1d, R31 ;  /* 0x0000001dff1d7819 */ /* 0x004fc8000001161f */
[----:B------:R-:W-:-:S04]  /*00a0*/  LOP3.LUT R29, R29, 0x4, RZ, 0xc0, !PT ;  /* 0x000000041d1d7812 */ /* 0x000fc800078ec0ff */
[----:B------:R-:W-:-:S05]  /*00b0*/  IADD3 R29, P0, R30, R29, RZ ;  /* 0x0000001d1e1d7210 */ /* 0x000fca0007f1e0ff */
[----:B------:R-:W-:Y:S01]  /*00c0*/  IMAD.X R30, RZ, RZ, R31, P0 ;  /* 0x000000ffff1e7224 */ /* 0x000fe200000e061f */
[----:B------:R-:W-:-:S04]  /*00d0*/  ISETP.GE.U32.AND P0, PT, R29, 0x4, PT ;  /* 0x000000041d00780c */ /* 0x000fc80003f06070 */
[----:B------:R-:W-:-:S13]  /*00e0*/  ISETP.GE.U32.AND.EX P0, PT, R30, RZ, PT, P0 ;  /* 0x000000ff1e00720c */ /* 0x000fda0003f06100 */
[----:B------:R-:W-:Y:S05]  /*00f0*/  @P0 BRA `(.L_x_0) ;  /* 0x0000002000e40947 */ /* 0x000fea0003800000 */
[----:B------:R-:W1:Y:S01]  /*0100*/  LDC.64 R14, c[0x0][0x248] ;  /* 0x00009200ff0e7b82 */ /* 0x000e620000000a00 */
[----:B------:R-:W-:Y:S01]  /*0110*/  SHF.R.U32.HI R2, RZ, 0x2, R32 ;  /* 0x00000002ff027819 */ /* 0x000fe20000011620 */
[C---:B------:R-:W-:Y:S01]  /*0120*/  IMAD.SHL.U32 R20, R29.reuse, 0x4, RZ ;  /* 0x000000041d147824 */ /* 0x040fe200078e00ff */
[----:B------:R-:W-:Y:S02]  /*0130*/  SHF.L.U64.HI R0, R29, 0x2, R30 ;  /* 0x000000021d007819 */ /* 0x000fe4000001021e */
[----:B------:R-:W-:Y:S02]  /*0140*/  SGXT.U32 R2, R2, 0x2 ;  /* 0x000000020202781a */ /* 0x000fe40000000000 */
[----:B------:R-:W-:Y:S01]  /*0150*/  LOP3.LUT R3, R32, 0x3f, RZ, 0xc0, !PT ;  /* 0x0000003f20037812 */ /* 0x000fe200078ec0ff */
[----:B------:R-:W2:Y:S01]  /*0160*/  LDC.64 R16, c[0x0][0x228] ;  /* 0x00008a00ff107b82 */ /* 0x000ea20000000a00 */
[----:B------:R-:W-:-:S05]  /*0170*/  IADD3 R4, P0, R2, R20, RZ ;  /* 0x0000001402047210 */ /* 0x000fca0007f1e0ff */
[----:B------:R-:W-:Y:S02]  /*0180*/  IMAD.X R5, RZ, RZ, R0, P0 ;  /* 0x000000ffff057224 */ /* 0x000fe400000e0600 */
[----:B------:R-:W3:Y:S08]  /*0190*/  LDC.64 R12, c[0x0][0x240] ;  /* 0x00009000ff0c7b82 */ /* 0x000ef00000000a00 */
[----:B------:R-:W4:Y:S01]  /*01a0*/  LDC.64 R10, c[0x0][0x210] ;  /* 0x00008400ff0a7b82 */ /* 0x000f220000000a00 */
[----:B-1----:R-:W-:-:S07]  /*01b0*/  IMAD.WIDE.U32 R14, R3, 0x4, R14 ;  /* 0x00000004030e7825 */ /* 0x002fce00078e000e */
[----:B------:R-:W1:Y:S01]  /*01c0*/  LDC.64 R8, c[0x0][0x238] ;  /* 0x00008e00ff087b82 */ /* 0x000e620000000a00 */
[----:B--2---:R-:W-:-:S04]  /*01d0*/  LEA R22, P0, R4, R16, 0x3 ;  /* 0x0000001004167211 */ /* 0x004fc800078018ff */
[----:B------:R-:W-:Y:S01]  /*01e0*/  LEA.HI.X R23, R4, R17, R5, 0x3, P0 ;  /* 0x0000001104177211 */ /* 0x000fe200000f1c05 */
[----:B---3--:R-:W-:-:S05]  /*01f0*/  IMAD.WIDE.U32 R12, R3, 0x4, R12 ;  /* 0x00000004030c7825 */ /* 0x008fca00078e000c */
[----:B------:R2:W5:Y:S01]  /*0200*/  LDG.E.EF R4, desc[UR4][R12.64] ;  /* 0x000000040c047981 */ /* 0x000562000c0e1900 */
[----:B----4-:R-:W-:-:S05]  /*0210*/  IMAD.WIDE.U32 R10, R3, 0x4, R10 ;  /* 0x00000004030a7825 */ /* 0x010fca00078e000a */
[----:B------:R2:W5:Y:S01]  /*0220*/  LDG.E.EF R5, desc[UR4][R10.64] ;  /* 0x000000040a057981 */ /* 0x000562000c0e1900 */
[----:B-1----:R-:W-:-:S03]  /*0230*/  IMAD.WIDE.U32 R8, R3, 0x4, R8 ;  /* 0x0000000403087825 */ /* 0x002fc600078e0008 */
[----:B------:R2:W5:Y:S04]  /*0240*/  LDG.E.EF R3, desc[UR4][R14.64] ;  /* 0x000000040e037981 */ /* 0x000568000c0e1900 */
[----:B------:R2:W5:Y:S01]  /*0250*/  LDG.E.EF R33, desc[UR4][R8.64] ;  /* 0x0000000408217981 */ /* 0x000562000c0e1900 */
[----:B------:R-:W-:Y:S05]  /*0260*/  WARPSYNC.ALL ;  /* 0x0000000000007948 */ /* 0x000fea0003800000 */
[----:B------:R-:W-:Y:S06]  /*0270*/  BAR.SYNC.DEFER_BLOCKING 0x0 ;  /* 0x0000000000007b1d */ /* 0x000fec0000010000 */
[----:B------:R-:W3:Y:S02]  /*0280*/  LDG.E.EL.64 R6, desc[UR4][R22.64] ;  /* 0x0000000416067981 */ /* 0x000ee4000c2e1b00 */
[----:B---3--:R-:W-:-:S04]  /*0290*/  SHF.R.U32.HI R21, RZ, 0x1d, R7 ;  /* 0x0000001dff157819 */ /* 0x008fc80000011607 */
[----:B------:R-:W-:-:S04]  /*02a0*/  LOP3.LUT R21, R21, 0x4, RZ, 0xc0, !PT ;  /* 0x0000000415157812 */ /* 0x000fc800078ec0ff */
[----:B------:R-:W-:-:S05]  /*02b0*/  IADD3 R6, P0, R6, R21, RZ ;  /* 0x0000001506067210 */ /* 0x000fca0007f1e0ff */
[----:B------:R-:W-:Y:S01]  /*02c0*/  IMAD.X R31, RZ, RZ, R7, P0 ;  /* 0x000000ffff1f7224 */ /* 0x000fe200000e0607 */
[----:B------:R-:W-:-:S04]  /*02d0*/  ISETP.GE.U32.AND P0, PT, R6, 0x4, PT ;  /* 0x000000040600780c */ /* 0x000fc80003f06070 */
[----:B------:R-:W-:-:S13]  /*02e0*/  ISETP.GE.U32.AND.EX P0, PT, R31, RZ, PT, P0 ;  /* 0x000000ff1f00720c */ /* 0x000fda0003f06100 */
[----:B--2---:R-:W-:Y:S05]  /*02f0*/  @P0 BRA `(.L_x_1) ;  /* 0x0000002000240947 */ /* 0x004fea0003800000 */
[----:B------:R-:W-:Y:S05]  /*0300*/  WARPSYNC.ALL ;  /* 0x0000000000007948 */ /* 0x000fea0003800000 */
[----:B------:R-:W-:Y:S01]  /*0310*/  BAR.SYNC.DEFER_BLOCKING 0x0 ;  /* 0x0000000000007b1d */ /* 0x000fe20000010000 */
[----:B------:R-:W-:-:S04]  /*0320*/  LOP3.LUT R7, R32, 0x3, RZ, 0xc0, !PT ;  /* 0x0000000320077812 */ /* 0x000fc800078ec0ff */
[----:B------:R-:W-:-:S05]  /*0330*/  IADD3 R20, P0, R7, R20, RZ ;  /* 0x0000001407147210 */ /* 0x000fca0007f1e0ff */
[----:B------:R-:W-:Y:S01]  /*0340*/  IMAD.X R0, RZ, RZ, R0, P0 ;  /* 0x000000ffff007224 */ /* 0x000fe200000e0600 */
[----:B------:R-:W-:-:S04]  /*0350*/  LEA R24, P0, R20, R16, 0x3 ;  /* 0x0000001014187211 */ /* 0x000fc800078018ff */
[----:B------:R-:W-:Y:S02]  /*0360*/  LEA.HI.X R25, R20, R17, R0, 0x3, P0 ;  /* 0x0000001114197211 */ /* 0x000fe400000f1c00 */
[----:B------:R-:W1:Y:S03]  /*0370*/  LDC.64 R20, c[0x0][0x230] ;  /* 0x00008c00ff147b82 */ /* 0x000e660000000a00 */
[----:B------:R-:W2:Y:S01]  /*0380*/  LDG.E.EL.64 R26, desc[UR4][R24.64] ;  /* 0x00000004181a7981 */ /* 0x000ea2000c2e1b00 */
[----:B-1----:R-:W-:Y:S02]  /*0390*/  LEA R28, P2, R6, R20, 0x2 ;  /* 0x00000014061c7211 */ /* 0x002fe400078410ff */
[----:B--2---:R-:W-:-:S04]  /*03a0*/  SHF.R.U32.HI R35, RZ, 0x1d, R27 ;  /* 0x0000001dff237819 */ /* 0x004fc8000001161b */
[----:B------:R-:W-:-:S04]  /*03b0*/  LOP3.LUT R35, R35, 0x4, RZ, 0xc0, !PT ;  /* 0x0000000423237812 */ /* 0x000fc800078ec0ff */
[----:B------:R-:W-:Y:S02]  /*03c0*/  IADD3 R0, P0, R26, R35, RZ ;  /* 0x000000231a007210 */ /* 0x000fe40007f1e0ff */
[----:B------:R-:W-:-:S03]  /*03d0*/  LEA R26, P1, R29, R20, 0x2 ;  /* 0x000000141d1a7211 */ /* 0x000fc600078210ff */
[----:B------:R-:W-:Y:S01]  /*03e0*/  IMAD.X R34, RZ, RZ, R27, P0 ;  /* 0x000000ffff227224 */ /* 0x000fe200000e061b */
[----:B------:R-:W-:Y:S02]  /*03f0*/  ISETP.GE.U32.AND P0, PT, R0, 0x4, PT ;  /* 0x000000040000780c */ /* 0x000fe40003f06070 */
[-C--:B------:R-:W-:Y:S02]  /*0400*/  LEA.HI.X R27, R29, R21.reuse, R30, 0x2, P1 ;  /* 0x000000151d1b7211 */ /* 0x080fe400008f141e */
[----:B------:R-:W-:Y:S02]  /*0410*/  ISETP.GE.U32.AND.EX P0, PT, R34, RZ, PT, P0 ;  /* 0x000000ff2200720c */ /* 0x000fe40003f06100 */
[----:B------:R-:W-:-:S11]  /*0420*/  LEA.HI.X R29, R6, R21, R31, 0x2, P2 ;  /* 0x00000015061d7211 */ /* 0x000fd600010f141f */
[----:B------:R-:W-:Y:S05]  /*0430*/  @P0 BRA `(.L_x_2) ;  /* 0x0000001c00940947 */ /* 0x000fea0003800000 */
[C---:B------:R-:W-:Y:S01]  /*0440*/  LEA R30, P0, R0.reuse, R20, 0x2 ;  /* 0x00000014001e7211 */ /* 0x040fe200078010ff */
[----:B------:R1:W5:Y:S03]  /*0450*/  LDG.E.EL R29, desc[UR4][R28.64] ;  /* 0x000000041c1d7981 */ /* 0x000366000c2e1900 */
[----:B------:R-:W-:Y:S02]  /*0460*/  LEA.HI.X R31, R0, R21, R34, 0x2, P0 ;  /* 0x00000015001f7211 */ /* 0x000fe400000f1422 */
[----:B------:R1:W5:Y:S01]  /*0470*/  LDG.E.EL R0, desc[UR4][R26.64] ;  /* 0x000000041a007981 */ /* 0x000362000c2e1900 */
[----:B------:R-:W-:Y:S05]  /*0480*/  WARPSYNC.ALL ;  /* 0x0000000000007948 */ /* 0x000fea0003800000 */
[----:B------:R-:W-:Y:S06]  /*0490*/  BAR.SYNC.DEFER_BLOCKING 0x0 ;  /* 0x0000000000007b1d */ /* 0x000fec0000010000 */
[----:B------:R1:W5:Y:S02]  /*04a0*/  LDG.E.EL R31, desc[UR4][R30.64] ;  /* 0x000000041e1f7981 */ /* 0x000364000c2e1900 */
[----:B------:R-:W-:Y:S06]  /*04b0*/  BAR.SYNC.DEFER_BLOCKING 0x0 ;  /* 0x0000000000007b1d */ /* 0x000fec0000010000 */
[----:B------:R-:W2:Y:S02]  /*04c0*/  LDG.E.EL.64 R22, desc[UR4][R22.64] ;  /* 0x0000000416167981 */ /* 0x000ea4000c2e1b00 */
[----:B--2---:R-:W-:-:S04]  /*04d0*/  SHF.R.U32.HI R35, RZ, 0x1d, R23 ;  /* 0x0000001dff237819 */ /* 0x004fc80000011617 */
[----:B------:R-:W-:-:S04]  /*04e0*/  LOP3.LUT R35, R35, 0x4, RZ, 0xc0, !PT ;  /* 0x0000000423237812 */ /* 0x000fc800078ec0ff */
[----:B------:R-:W-:-:S05]  /*04f0*/  IADD3 R6, P0, R22, R35, RZ ;  /* 0x0000002316067210 */ /* 0x000fca0007f1e0ff */
[----:B------:R-:W-:Y:S01]  /*0500*/  IMAD.X R34, RZ, RZ, R23, P0 ;  /* 0x000000ffff227224 */ /* 0x000fe200000e0617 */
[----:B------:R-:W-:-:S04]  /*0510*/  ISETP.GE.U32.AND P0, PT, R6, 0x4, PT ;  /* 0x000000040600780c */ /* 0x000fc80003f06070 */
[----:B------:R-:W-:-:S13]  /*0520*/  ISETP.GE.U32.AND.EX P0, PT, R34, RZ, PT, P0 ;  /* 0x000000ff2200720c */ /* 0x000fda0003f06100 */
[----:B-1----:R-:W-:Y:S05]  /*0530*/  @P0 BRA `(.L_x_3) ;  /* 0x0000001c00140947 */ /* 0x002fea0003800000 */
[----:B------:R-:W-:Y:S05]  /*0540*/  WARPSYNC.ALL ;  /* 0x0000000000007948 */ /* 0x000fea0003800000 */
[----:B------:R-:W-:Y:S06]  /*0550*/  BAR.SYNC.DEFER_BLOCKING 0x0 ;  /* 0x0000000000007b1d */ /* 0x000fec0000010000 */
[----:B------:R-:W2:Y:S01]  /*0560*/  LDG.E.EF.64 R24, desc[UR4][R24.64] ;  /* 0x0000000418187981 */ /* 0x000ea2000c0e1b00 */
[----:B------:R-:W-:-:S02]  /*0570*/  LEA R22, P1, R6, R20, 0x2 ;  /* 0x0000001406167211 */ /* 0x000fc400078210ff */
[----:B--2---:R-:W-:-:S04]  /*0580*/  SHF.R.U32.HI R23, RZ, 0x1d, R25 ;  /* 0x0000001dff177819 */ /* 0x004fc80000011619 */
[----:B------:R-:W-:-:S04]  /*0590*/  LOP3.LUT R23, R23, 0x4, RZ, 0xc0, !PT ;  /* 0x0000000417177812 */ /* 0x000fc800078ec0ff */
[----:B------:R-:W-:Y:S02]  /*05a0*/  IADD3 R28, P0, R24, R23, RZ ;  /* 0x00000017181c7210 */ /* 0x000fe40007f1e0ff */
[----:B------:R-:W-:-:S03]  /*05b0*/  LEA.HI.X R23, R6, R21, R34, 0x2, P1 ;  /* 0x0000001506177211 */ /* 0x000fc600008f1422 */
[----:B------:R-:W-:Y:S01]  /*05c0*/  IMAD.X R30, RZ, RZ, R25, P0 ;  /* 0x000000ffff1e7224 */ /* 0x000fe200000e0619 */
[----:B------:R-:W-:-:S04]  /*05d0*/  ISETP.GE.U32.AND P0, PT, R28, 0x4, PT ;  /* 0x000000041c00780c */ /* 0x000fc80003f06070 */
[----:B------:R-:W-:-:S13]  /*05e0*/  ISETP.GE.U32.AND.EX P0, PT, R30, RZ, PT, P0 ;  /* 0x000000ff1e00720c */ /* 0x000fda0003f06100 */
[----:B------:R-:W-:Y:S05]  /*05f0*/  @P0 BRA `(.L_x_4) ;  /* 0x0000001800a40947 */ /* 0x000fea0003800000 */
[----:B------:R-:W2:Y:S01]  /*0600*/  LDG.E.EL R27, desc[UR4][R26.64] ;  /* 0x000000041a1b7981 */ /* 0x000ea2000c2e1900 */
[----:B------:R-:W-:-:S03]  /*0610*/  LEA R24, P0, R28, R20, 0x2 ;  /* 0x000000141c187211 */ /* 0x000fc600078010ff */
[----:B------:R-:W2:Y:S01]  /*0620*/  LDG.E.EL R6, desc[UR4][R22.64] ;  /* 0x0000000416067981 */ /* 0x000ea2000c2e1900 */
[----:B------:R-:W-:Y:S01]  /*0630*/  LEA.HI.X R25, R28, R21, R30, 0x2, P0 ;  /* 0x000000151c197211 */ /* 0x000fe200000f141e */
[----:B------:R-:W-:Y:S05]  /*0640*/  WARPSYNC.ALL ;  /* 0x0000000000007948 */ /* 0x000fea0003800000 */
[----:B------:R-:W-:Y:S06]  /*0650*/  BAR.SYNC.DEFER_BLOCKING 0x0 ;  /* 0x0000000000007b1d */ /* 0x000fec0000010000 */
[----:B------:R-:W3:Y:S04]  /*0660*/  LDG.E.EL R24, desc[UR4][R24.64] ;  /* 0x0000000418187981 */ /* 0x000ee8000c2e1900 */
[----:B------:R-:W4:Y:S01]  /*0670*/  LDG.E.EL.64 R34, desc[UR4][R18.64+0x20] ;  /* 0x0000200412227981 */ /* 0x000f22000c2e1b00 */
[C---:B-----5:R-:W-:Y:S01]  /*0680*/  FADD R29, R0.reuse, R29 ;  /* 0x0000001d001d7221 */ /* 0x060fe20000000000 */
[----:B------:R-:W-:-:S04]  /*0690*/  FADD R0, R0, R31 ;  /* 0x0000001f00007221 */ /* 0x000fc80000000000 */
[----:B------:R-:W-:-:S05]  /*06a0*/  FMUL R0, R29, R0 ;  /* 0x000000001d007220 */ /* 0x000fca0000400000 */
[----:B------:R-:W-:Y:S01]  /*06b0*/  FSET.BF.EQ.AND R0, R0, 4, PT ;  /* 0x408000000000780a */ /* 0x000fe20003802000 */
[----:B--2---:R-:W-:Y:S01]  /*06c0*/  FADD R6, R27, R6 ;  /* 0x000000061b067221 */ /* 0x004fe20000000000 */
[----:B---3--:R-:W-:-:S04]  /*06d0*/  FADD R29, R24, R27 ;  /* 0x0000001b181d7221 */ /* 0x008fc80000000000 */
[----:B------:R-:W-:-:S05]  /*06e0*/  FMUL R29, R6, R29 ;  /* 0x0000001d061d7220 */ /* 0x000fca0000400000 */
[----:B------:R-:W-:Y:S01]  /*06f0*/  FSET.BF.EQ.AND R22, R29, 4, PT ;  /* 0x408000001d16780a */ /* 0x000fe20003802000 */
[----:B------:R-:W-:-:S04]  /*0700*/  FMUL R6, R0, R33 ;  /* 0x0000002100067220 */ /* 0x000fc80000400000 */
[----:B------:R-:W-:Y:S01]  /*0710*/  FMUL R22, R22, R3 ;  /* 0x0000000316167220 */ /* 0x000fe20000400000 */
[----:B----4-:R-:W-:Y:S01]  /*0720*/  SHF.R.U32.HI R3, RZ, 0x1d, R35 ;  /* 0x0000001dff037819 */ /* 0x010fe20000011623 */
[----:B------:R-:W-:-:S03]  /*0730*/  FMUL R5, R6, R5 ;  /* 0x0000000506057220 */ /* 0x000fc60000400000 */
[----:B------:R-:W-:Y:S01]  /*0740*/  LOP3.LUT R3, R3, 0x4, RZ, 0xc0, !PT ;  /* 0x0000000403037812 */ /* 0x000fe200078ec0ff */
[----:B------:R-:W-:-:S03]  /*0750*/  FFMA R4, -R22, R4, R5 ;  /* 0x0000000416047223 */ /* 0x000fc60000000105 */
[----:B------:R-:W-:Y:S02]  /*0760*/  IADD3 R30, P0, R34, R3, RZ ;  /* 0x00000003221e7210 */ /* 0x000fe40007f1e0ff */
[----:B------:R-:W-:-:S03]  /*0770*/  FSETP.GEU.AND P1, PT, |R4|, 1, PT ;  /* 0x3f8000000400780b */ /* 0x000fc60003f2e200 */
[----:B------:R-:W-:Y:S01]  /*0780*/  IMAD.X R35, RZ, RZ, R35, P0 ;  /* 0x000000ffff237224 */ /* 0x000fe200000e0623 */
[----:B------:R-:W-:-:S04]  /*0790*/  ISETP.GE.U32.AND P0, PT, R30, 0x4, PT ;  /* 0x000000041e00780c */ /* 0x000fc80003f06070 */
[----:B------:R-:W-:Y:S01]  /*07a0*/  ISETP.GE.U32.AND.EX P0, PT, R35, RZ, PT, P0 ;  /* 0x000000ff2300720c */ /* 0x000fe20003f06100 */
[----:B------:R-:W-:-:S04]  /*07b0*/  FMUL.D2 R6, R4, R4 ;  /* 0x0000000404067220 */ /* 0x000fc80000300000 */
[----:B------:R-:W-:-:S04]  /*07c0*/  @P1 FADD R6, |R4|, -0.5 ;  /* 0xbf00000004061421 */ /* 0x000fc80000000200 */
[----:B------:R-:W-:-:S04]  /*07d0*/  FADD R6, RZ, R6 ;  /* 0x00000006ff067221 */ /* 0x000fc80000000000 */
[----:B------:R-:W-:Y:S05]  /*07e0*/  @P0 BRA `(.L_x_0) ;  /* 0x0000001c00280947 */ /* 0x000fea0003800000 */
[C---:B------:R-:W-:Y:S01]  /*07f0*/  IMAD.SHL.U32 R31, R30.reuse, 0x4, RZ ;  /* 0x000000041e1f7824 */ /* 0x040fe200078e00ff */
[----:B------:R-:W-:Y:S01]  /*0800*/  SHF.L.U64.HI R30, R30, 0x2, R35 ;  /* 0x000000021e1e7819 */ /* 0x000fe20000010223 */
[----:B------:R1:W5:Y:S03]  /*0810*/  LDG.E.EF R5, desc[UR4][R8.64+0x100] ;  /* 0x0001000408057981 */ /* 0x000366000c0e1900 */
[----:B------:R-:W-:Y:S01]  /*0820*/  IADD3 R2, P0, P1, R31, 0x10, R2 ;  /* 0x000000101f027810 */ /* 0x000fe2000791e002 */
[----:B------:R1:W5:Y:S03]  /*0830*/  LDG.E.EF R4, desc[UR4][R10.64+0x100] ;  /* 0x000100040a047981 */ /* 0x000366000c0e1900 */
[----:B------:R-:W-:Y:S02]  /*0840*/  IADD3.X R3, R30, RZ, RZ, P0, P1 ;  /* 0x000000ff1e037210 */ /* 0x000fe400007e24ff */
[----:B------:R-:W-:-:S04]  /*0850*/  LEA R22, P0, R2, R16, 0x3 ;  /* 0x0000001002167211 */ /* 0x000fc800078018ff */
[----:B------:R-:W-:Y:S02]  /*0860*/  LEA.HI.X R23, R2, R17, R3, 0x3, P0 ;  /* 0x0000001102177211 */ /* 0x000fe400000f1c03 */
[----:B------:R1:W5:Y:S04]  /*0870*/  LDG.E.EF R3, desc[UR4][R12.64+0x100] ;  /* 0x000100040c037981 */ /* 0x000368000c0e1900 */
[----:B------:R1:W5:Y:S01]  /*0880*/  LDG.E.EF R2, desc[UR4][R14.64+0x100] ;  /* 0x000100040e027981 */ /* 0x000362000c0e1900 */
[----:B------:R-:W-:Y:S05]  /*0890*/  WARPSYNC.ALL ;  /* 0x0000000000007948 */ /* 0x000fea0003800000 */
        /* <DEDUP_REMOVED lines=10> */
[----:B------:R-:W-:Y:S01]  /*0940*/  BAR.SYNC.DEFER_BLOCKING 0x0 ;  /* 0x0000000000007b1d */ /* 0x000fe20000010000 */
[----:B------:R-:W-:-:S04]  /*0950*/  IADD3 R25, P0, P1, R31, 0x10, R7 ;  /* 0x000000101f197810 */ /* 0x000fc8000791e007 */
[----:B------:R-:W-:Y:S02]  /*0960*/  IADD3.X R26, R30, RZ, RZ, P0, P1 ;  /* 0x000000ff1e1a7210 */ /* 0x000fe400007e24ff */
[----:B------:R-:W-:-:S04]  /*0970*/  LEA R24, P0, R25, R16, 0x3 ;  /* 0x0000001019187211 */ /* 0x000fc800078018ff */
[----:B------:R-:W-:-:S05]  /*0980*/  LEA.HI.X R25, R25, R17, R26, 0x3, P0 ;  /* 0x0000001119197211 */ /* 0x000fca00000f1c1a */
[----:B------:R-:W2:Y:S01]  /*0990*/  LDG.E.EL.64 R28, desc[UR4][R24.64] ;  /* 0x00000004181c7981 */ /* 0x000ea2000c2e1b00 */
[----:B------:R-:W-:-:S05]  /*09a0*/  IADD3 R27, P0, R27, 0x4, RZ ;  /* 0x000000041b1b7810 */ /* 0x000fca0007f1e0ff */
[----:B------:R-:W-:Y:S01]  /*09b0*/  IMAD.X R34, RZ, RZ, R34, P0 ;  /* 0x000000ffff227224 */ /* 0x000fe200000e0622 */
[----:B------:R-:W-:-:S04]  /*09c0*/  LEA R26, P0, R27, R20, 0x2 ;  /* 0x000000141b1a7211 */ /* 0x000fc800078010ff */
[----:B------:R-:W-:Y:S02]  /*09d0*/  LEA.HI.X R27, R27, R21, R34, 0x2, P0 ;  /* 0x000000151b1b7211 */ /* 0x000fe400000f1422 */
[----:B--2---:R-:W-:-:S04]  /*09e0*/  SHF.R.U32.HI R35, RZ, 0x1d, R29 ;  /* 0x0000001dff237819 */ /* 0x004fc8000001161d */
[----:B------:R-:W-:-:S04]  /*09f0*/  LOP3.LUT R35, R35, 0x4, RZ, 0xc0, !PT ;  /* 0x0000000423237812 */ /* 0x000fc800078ec0ff */
[----:B------:R-:W-:-:S05]  /*0a00*/  IADD3 R34, P0, R28, R35, RZ ;  /* 0x000000231c227210 */ /* 0x000fca0007f1e0ff */
[----:B------:R-:W-:Y:S01]  /*0a10*/  IMAD.X R35, RZ, RZ, R29, P0 ;  /* 0x000000ffff237224 */ /* 0x000fe200000e061d */
[----:B------:R-:W-:Y:S02]  /*0a20*/  ISETP.GE.U32.AND P0, PT, R34, 0x4, PT ;  /* 0x000000042200780c */ /* 0x000fe40003f06070 */
[----:B------:R-:W-:Y:S02]  /*0a30*/  IADD3 R29, P1, R31, 0x10, RZ ;  /* 0x000000101f1d7810 */ /* 0x000fe40007f3e0ff */
[----:B------:R-:W-:Y:S02]  /*0a40*/  ISETP.GE.U32.AND.EX P0, PT, R35, RZ, PT, P0 ;  /* 0x000000ff2300720c */ /* 0x000fe40003f06100 */
[----:B------:R-:W-:-:S04]  /*0a50*/  IADD3 R28, P2, R29, R20, RZ ;  /* 0x000000141d1c7210 */ /* 0x000fc80007f5e0ff */
[----:B------:R-:W-:-:S07]  /*0a60*/  IADD3.X R29, R21, RZ, R30, P2, P1 ;  /* 0x000000ff151d7210 */ /* 0x000fce00017e241e */
[----:B------:R-:W-:Y:S05]  /*0a70*/  @P0 BRA `(.L_x_2) ;  /* 0x0000001800040947 */ /* 0x000fea0003800000 */
[----:B------:R-:W-:Y:S01]  /*0a80*/  IADD3 R34, P0, R34, 0x4, RZ ;  /* 0x0000000422227810 */ /* 0x000fe20007f1e0ff */
[----:B------:R1:W5:Y:S04]  /*0a90*/  LDG.E.EL R27, desc[UR4][R26.64] ;  /* 0x000000041a1b7981 */ /* 0x000368000c2e1900 */
[----:B------:R-:W-:Y:S01]  /*0aa0*/  IMAD.X R31, RZ, RZ, R35, P0 ;  /* 0x000000ffff1f7224 */ /* 0x000fe200000e0623 */
[----:B------:R-:W-:-:S04]  /*0ab0*/  LEA R30, P0, R34, R20, 0x2 ;  /* 0x00000014221e7211 */ /* 0x000fc800078010ff */
        /* <DEDUP_REMOVED lines=17> */
[----:B------:R-:W-:Y:S01]  /*0bd0*/  IADD3 R35, P1, R35, 0x4, RZ ;  /* 0x0000000423237810 */ /* 0x000fe20007f3e0ff */
[----:B------:R-:W-:-:S04]  /*0be0*/  FFMA R0, R0, R33, RZ ;  /* 0x0000002100007223 */ /* 0x000fc800000000ff */
[----:B------:R-:W-:Y:S01]  /*0bf0*/  IMAD.X R36, RZ, RZ, R36, P1 ;  /* 0x000000ffff247224 */ /* 0x000fe200008e0624 */
[----:B------:R-:W-:Y:S02]  /*0c00*/  LEA R22, P1, R35, R20, 0x2 ;  /* 0x0000001423167211 */ /* 0x000fe400078210ff */
        /* <DEDUP_REMOVED lines=9> */
[----:B------:R-:W-:-:S03]  /*0ca0*/  IADD3 R26, P0, R26, 0x4, RZ ;  /* 0x000000041a1a7810 */ /* 0x000fc60007f1e0ff */
[----:B------:R-:W2:Y:S02]  /*0cb0*/  LDG.E.EL R23, desc[UR4][R22.64] ;  /* 0x0000000416177981 */ /* 0x000ea4000c2e1900 */
[----:B------:R-:W-:Y:S01]  /*0cc0*/  IMAD.X R30, RZ, RZ, R30, P0 ;  /* 0x000000ffff1e7224 */ /* 0x000fe200000e061e */
[----:B------:R-:W-:Y:S05]  /*0cd0*/  WARPSYNC.ALL ;  /* 0x0000000000007948 */ /* 0x000fea0003800000 */
[----:B------:R-:W-:Y:S01]  /*0ce0*/  BAR.SYNC.DEFER_BLOCKING 0x0 ;  /* 0x0000000000007b1d */ /* 0x000fe20000010000 */
[----:B------:R-:W-:-:S04]  /*0cf0*/  LEA R24, P0, R26, R20, 0x2 ;  /* 0x000000141a187211 */ /* 0x000fc800078010ff */
[----:B------:R-:W-:-:S06]  /*0d00*/  LEA.HI.X R25, R26, R21, R30, 0x2, P0 ;  /* 0x000000151a197211 */ /* 0x000fcc00000f141e */
[----:B------:R-:W3:Y:S04]  /*0d10*/  LDG.E.EL R25, desc[UR4][R24.64] ;  /* 0x0000000418197981 */ /* 0x000ee8000c2e1900 */
[----:B------:R-:W4:Y:S01]  /*0d20*/  LDG.E.EL.64 R36, desc[UR4][R18.64+0x40] ;  /* 0x0000400412247981 */ /* 0x000f22000c2e1b00 */
[C---:B-----5:R-:W-:Y:S01]  /*0d30*/  FADD R27, R34.reuse, R27 ;  /* 0x0000001b221b7221 */ /* 0x060fe20000000000 */
[----:B------:R-:W-:-:S04]  /*0d40*/  FADD R34, R34, R31 ;  /* 0x0000001f22227221 */ /* 0x000fc80000000000 */
[----:B------:R-:W-:-:S05]  /*0d50*/  FMUL R27, R27, R34 ;  /* 0x000000221b1b7220 */ /* 0x000fca0000400000 */
[----:B------:R-:W-:-:S05]  /*0d60*/  FSET.BF.EQ.AND R26, R27, 4, PT ;  /* 0x408000001b1a780a */ /* 0x000fca0003802000 */
[----:B------:R-:W-:-:S04]  /*0d70*/  FMUL R5, R5, R26 ;  /* 0x0000001a05057220 */ /* 0x000fc80000400000 */
[----:B------:R-:W-:Y:S01]  /*0d80*/  FMUL R4, R4, R5 ;  /* 0x0000000504047220 */ /* 0x000fe20000400000 */
[----:B------:R-:W-:Y:S01]  /*0d90*/  FADD R0, R5, R0 ;  /* 0x0000000005007221 */ /* 0x000fe20000000000 */
[C---:B--2---:R-:W-:Y:S01]  /*0da0*/  FADD R30, R28.reuse, R23 ;  /* 0x000000171c1e7221 */ /* 0x044fe20000000000 */
[----:B---3--:R-:W-:-:S04]  /*0db0*/  FADD R31, R28, R25 ;  /* 0x000000191c1f7221 */ /* 0x008fc80000000000 */
[----:B------:R-:W-:-:S05]  /*0dc0*/  FMUL R30, R30, R31 ;  /* 0x0000001f1e1e7220 */ /* 0x000fca0000400000 */
[----:B------:R-:W-:Y:S02]  /*0dd0*/  FSET.BF.EQ.AND R23, R30, 4, PT ;  /* 0x408000001e17780a */ /* 0x000fe40003802000 */
[----:B----4-:R-:W-:-:S03]  /*0de0*/  SHF.R.U32.HI R22, RZ, 0x1d, R37 ;  /* 0x0000001dff167819 */ /* 0x010fc60000011625 */
[----:B------:R-:W-:-:S04]  /*0df0*/  FMUL R2, R2, R23 ;  /* 0x0000001702027220 */ /* 0x000fc80000400000 */
[----:B------:R-:W-:Y:S01]  /*0e00*/  FFMA R2, R3, -R2, R4 ;  /* 0x8000000203027223 */ /* 0x000fe20000000004 */
[----:B------:R-:W-:-:S04]  /*0e10*/  LOP3.LUT R3, R22, 0x4, RZ, 0xc0, !PT ;  /* 0x0000000416037812 */ /* 0x000fc800078ec0ff */
[----:B------:R-:W-:Y:S02]  /*0e20*/  IADD3 R30, P0, R36, R3, RZ ;  /* 0x00000003241e7210 */ /* 0x000fe40007f1e0ff */
[----:B------:R-:W-:-:S03]  /*0e30*/  FSETP.GEU.AND P1, PT, |R2|, 1, PT ;  /* 0x3f8000000200780b */ /* 0x000fc60003f2e200 */
[----:B------:R-:W-:Y:S01]  /*0e40*/  IMAD.X R37, RZ, RZ, R37, P0 ;  /* 0x000000ffff257224 */ /* 0x000fe200000e0625 */
[----:B------:R-:W-:-:S04]  /*0e50*/  ISETP.GE.U32.AND P0, PT, R30, 0x4, PT ;  /* 0x000000041e00780c */ /* 0x000fc80003f06070 */
[----:B------:R-:W-:Y:S01]  /*0e60*/  ISETP.GE.U32.AND.EX P0, PT, R37, RZ, PT, P0 ;  /* 0x000000ff2500720c */ /* 0x000fe20003f06100 */
[----:B------:R-:W-:-:S04]  /*0e70*/  FMUL.D2 R3, R2, R2 ;  /* 0x0000000202037220 */ /* 0x000fc80000300000 */
[----:B------:R-:W-:-:S04]  /*0e80*/  @P1 FADD R3, |R2|, -0.5 ;  /* 0xbf00000002031421 */ /* 0x000fc80000000200 */
[----:B------:R-:W-:-:S04]  /*0e90*/  FADD R6, R6, R3 ;  /* 0x0000000306067221 */ /* 0x000fc80000000000 */
[----:B------:R-:W-:Y:S05]  /*0ea0*/  @P0 BRA `(.L_x_0) ;  /* 0x0000001400780947 */ /* 0x000fea0003800000 */
[----:B------:R-:W-:Y:S01]  /*0eb0*/  SHF.R.U32.HI R3, RZ, 0x2, R32 ;  /* 0x00000002ff037819 */ /* 0x000fe20000011620 */
[C---:B------:R-:W-:Y:S01]  /*0ec0*/  IMAD.SHL.U32 R28, R30.reuse, 0x4, RZ ;  /* 0x000000041e1c7824 */ /* 0x040fe200078e00ff */
[----:B------:R-:W-:Y:S01]  /*0ed0*/  SHF.L.U64.HI R30, R30, 0x2, R37 ;  /* 0x000000021e1e7819 */ /* 0x000fe20000010225 */
[----:B------:R1:W5:Y:S01]  /*0ee0*/  LDG.E.EF R5, desc[UR4][R8.64+0x200] ;  /* 0x0002000408057981 */ /* 0x000362000c0e1900 */
[----:B------:R-:W-:-:S03]  /*0ef0*/  SGXT.U32 R3, R3, 0x2 ;  /* 0x000000020303781a */ /* 0x000fc60000000000 */
[----:B------:R1:W5:Y:S01]  /*0f00*/  LDG.E.EF R4, desc[UR4][R10.64+0x200] ;  /* 0x000200040a047981 */ /* 0x000362000c0e1900 */
[----:B------:R-:W-:-:S04]  /*0f10*/  IADD3 R2, P0, P1, R28, 0x20, R3 ;  /* 0x000000201c027810 */ /* 0x000fc8000791e003 */
        /* <DEDUP_REMOVED lines=21> */
[----:B------:R-:W2:Y:S02]  /*1070*/  LDG.E.EL.64 R26, desc[UR4][R24.64] ;  /* 0x00000004181a7981 */ /* 0x000ea4000c2e1b00 */
[----:B--2---:R-:W-:-:S04]  /*1080*/  SHF.R.U32.HI R31, RZ, 0x1d, R27 ;  /* 0x0000001dff1f7819 */ /* 0x004fc8000001161b */
[----:B------:R-:W-:-:S04]  /*1090*/  LOP3.LUT R31, R31, 0x4, RZ, 0xc0, !PT ;  /* 0x000000041f1f7812 */ /* 0x000fc800078ec0ff */
[----:B------:R-:W-:-:S05]  /*10a0*/  IADD3 R31, P0, R26, R31, RZ ;  /* 0x0000001f1a1f7210 */ /* 0x000fca0007f1e0ff */
[----:B------:R-:W-:Y:S01]  /*10b0*/  IMAD.X R33, RZ, RZ, R27, P0 ;  /* 0x000000ffff217224 */ /* 0x000fe200000e061b */
[----:B------:R-:W-:Y:S02]  /*10c0*/  IADD3 R29, P0, R29, 0x8, RZ ;  /* 0x000000081d1d7810 */ /* 0x000fe40007f1e0ff */
[----:B------:R-:W-:Y:S02]  /*10d0*/  IADD3 R27, P1, R28, 0x20, RZ ;  /* 0x000000201c1b7810 */ /* 0x000fe40007f3e0ff */
[----:B------:R-:W-:Y:S01]  /*10e0*/  LEA R28, P3, R29, R20, 0x2 ;  /* 0x000000141d1c7211 */ /* 0x000fe200078610ff */
[----:B------:R-:W-:Y:S01]  /*10f0*/  IMAD.X R34, RZ, RZ, R34, P0 ;  /* 0x000000ffff227224 */ /* 0x000fe200000e0622 */
[----:B------:R-:W-:Y:S02]  /*1100*/  ISETP.GE.U32.AND P0, PT, R31, 0x4, PT ;  /* 0x000000041f00780c */ /* 0x000fe40003f06070 */
[----:B------:R-:W-:Y:S02]  /*1110*/  IADD3 R26, P2, R27, R20, RZ ;  /* 0x000000141b1a7210 */ /* 0x000fe40007f5e0ff */
[----:B------:R-:W-:-:S02]  /*1120*/  ISETP.GE.U32.AND.EX P0, PT, R33, RZ, PT, P0 ;  /* 0x000000ff2100720c */ /* 0x000fc40003f06100 */
[----:B------:R-:W-:Y:S02]  /*1130*/  LEA.HI.X R29, R29, R21, R34, 0x2, P3 ;  /* 0x000000151d1d7211 */ /* 0x000fe400018f1422 */
[----:B------:R-:W-:-:S09]  /*1140*/  IADD3.X R27, R21, RZ, R30, P2, P1 ;  /* 0x000000ff151b7210 */ /* 0x000fd200017e241e */
[----:B------:R-:W-:Y:S05]  /*1150*/  @P0 BRA `(.L_x_2) ;  /* 0x00000010004c0947 */ /* 0x000fea0003800000 */
[----:B------:R-:W-:Y:S01]  /*1160*/  IADD3 R31, P0, R31, 0x8, RZ ;  /* 0x000000081f1f7810 */ /* 0x000fe20007f1e0ff */
[----:B------:R1:W5:Y:S04]  /*1170*/  LDG.E.EL R28, desc[UR4][R28.64] ;  /* 0x000000041c1c7981 */ /* 0x000368000c2e1900 */
[----:B------:R-:W-:Y:S01]  /*1180*/  IMAD.X R34, RZ, RZ, R33, P0 ;  /* 0x000000ffff227224 */ /* 0x000fe200000e0621 */
[C---:B------:R-:W-:Y:S01]  /*1190*/  LEA R30, P0, R31.reuse, R20, 0x2 ;  /* 0x000000141f1e7211 */ /* 0x040fe200078010ff */
[----:B------:R1:W5:Y:S03]  /*11a0*/  LDG.E.EL R33, desc[UR4][R26.64] ;  /* 0x000000041a217981 */ /* 0x000366000c2e1900 */
[----:B------:R-:W-:Y:S01]  /*11b0*/  LEA.HI.X R31, R31, R21, R34, 0x2, P0 ;  /* 0x000000151f1f7211 */ /* 0x000fe200000f1422 */
        /* <DEDUP_REMOVED lines=60> */
[----:B------:R1:W5:Y:S01]  /*1580*/  LDG.E.EF R8, desc[UR4][R8.64+0x300] ;  /* 0x0003000408087981 */ /* 0x000362000c0e1900 */
[----:B------:R-:W-:Y:S01]  /*1590*/  SHF.R.U32.HI R3, RZ, 0x2, R32 ;  /* 0x00000002ff037819 */ /* 0x000fe20000011620 */
[C---:B------:R-:W-:Y:S01]  /*15a0*/  IMAD.SHL.U32 R22, R18.reuse, 0x4, RZ ;  /* 0x0000000412167824 */ /* 0x040fe200078e00ff */
[----:B------:R-:W-:Y:S01]  /*15b0*/  SHF.L.U64.HI R18, R18, 0x2, R19 ;  /* 0x0000000212127819 */ /* 0x000fe20000010213 */
[----:B------:R1:W5:Y:S01]  /*15c0*/  LDG.E.EF R10, desc[UR4][R10.64+0x300] ;  /* 0x000300040a0a7981 */ /* 0x000362000c0e1900 */
[----:B------:R-:W-:-:S03]  /*15d0*/  SGXT.U32 R3, R3, 0x2 ;  /* 0x000000020303781a */ /* 0x000fc60000000000 */
[----:B------:R1:W5:Y:S01]  /*15e0*/  LDG.E.EF R12, desc[UR4][R12.64+0x300] ;  /* 0x000300040c0c7981 */ /* 0x000362000c0e1900 */
[----:B------:R-:W-:-:S03]  /*15f0*/  IADD3 R3, P0, P1, R22, 0x30, R3 ;  /* 0x0000003016037810 */ /* 0x000fc6000791e003 */
[----:B------:R1:W5:Y:S01]  /*1600*/  LDG.E.EF R14, desc[UR4][R14.64+0x300] ;  /* 0x000300040e0e7981 */ /* 0x000362000c0e1900 */
[----:B------:R-:W-:Y:S01]  /*1610*/  IADD3.X R4, R18, RZ, RZ, P0, P1 ;  /* 0x000000ff12047210 */ /* 0x000fe200007e24ff */
[----:B------:R-:W-:Y:S05]  /*1620*/  WARPSYNC.ALL ;  /* 0x0000000000007948 */ /* 0x000fea0003800000 */
[----:B------:R-:W-:Y:S01]  /*1630*/  BAR.SYNC.DEFER_BLOCKING 0x0 ;  /* 0x0000000000007b1d */ /* 0x000fe20000010000 */
[----:B------:R-:W-:-:S04]  /*1640*/  LEA R2, P0, R3, R16, 0x3 ;  /* 0x0000001003027211 */ /* 0x000fc800078018ff */
[----:B------:R-:W-:-:S05]  /*1650*/  LEA.HI.X R3, R3, R17, R4, 0x3, P0 ;  /* 0x0000001103037211 */ /* 0x000fca00000f1c04 */
        /* <DEDUP_REMOVED lines=11> */
[----:B------:R-:W-:Y:S02]  /*1710*/  LEA R16, P2, R7, R16, 0x3 ;  /* 0x0000001007107211 */ /* 0x000fe400078418ff */
[----:B------:R-:W-:-:S04]  /*1720*/  IADD3.X R4, R18, RZ, RZ, P0, P1 ;  /* 0x000000ff12047210 */ /* 0x000fc800007e24ff */
[----:B------:R-:W-:-:S05]  /*1730*/  LEA.HI.X R17, R7, R17, R4, 0x3, P2 ;  /* 0x0000001107117211 */ /* 0x000fca00010f1c04 */
[----:B------:R-:W2:Y:S01]  /*1740*/  LDG.E.EL.64 R4, desc[UR4][R16.64] ;  /* 0x0000000410047981 */ /* 0x000ea2000c2e1b00 */
[----:B------:R-:W-:Y:S02]  /*1750*/  IADD3 R11, P1, R19, 0xc, RZ ;  /* 0x0000000c130b7810 */ /* 0x000fe40007f3e0ff */
[----:B------:R-:W-:-:S03]  /*1760*/  IADD3 R13, P3, R22, 0x30, RZ ;  /* 0x00000030160d7810 */ /* 0x000fc60007f7e0ff */
[----:B------:R-:W-:Y:S01]  /*1770*/  IMAD.X R22, RZ, RZ, R23, P1 ;  /* 0x000000ffff167224 */ /* 0x000fe200008e0617 */
[----:B------:R-:W-:-:S04]  /*1780*/  LEA R24, P1, R11, R20, 0x2 ;  /* 0x000000140b187211 */ /* 0x000fc800078210ff */
[----:B------:R-:W-:Y:S02]  /*1790*/  LEA.HI.X R25, R11, R21, R22, 0x2, P1 ;  /* 0x000000150b197211 */ /* 0x000fe400008f1416 */
[----:B--2---:R-:W-:-:S04]  /*17a0*/  SHF.R.U32.HI R7, RZ, 0x1d, R5 ;  /* 0x0000001dff077819 */ /* 0x004fc80000011605 */
[----:B------:R-:W-:-:S04]  /*17b0*/  LOP3.LUT R7, R7, 0x4, RZ, 0xc0, !PT ;  /* 0x0000000407077812 */ /* 0x000fc800078ec0ff */
[----:B------:R-:W-:Y:S02]  /*17c0*/  IADD3 R7, P0, R4, R7, RZ ;  /* 0x0000000704077210 */ /* 0x000fe40007f1e0ff */
[----:B------:R-:W-:-:S03]  /*17d0*/  IADD3 R4, P2, R13, R20, RZ ;  /* 0x000000140d047210 */ /* 0x000fc60007f5e0ff */
[----:B------:R-:W-:Y:S01]  /*17e0*/  IMAD.X R9, RZ, RZ, R5, P0 ;  /* 0x000000ffff097224 */ /* 0x000fe200000e0605 */
[----:B------:R-:W-:Y:S02]  /*17f0*/  ISETP.GE.U32.AND P0, PT, R7, 0x4, PT ;  /* 0x000000040700780c */ /* 0x000fe40003f06070 */
[----:B------:R-:W-:Y:S02]  /*1800*/  IADD3.X R5, R21, RZ, R18, P2, P3 ;  /* 0x000000ff15057210 */ /* 0x000fe400017e6412 */
[----:B------:R-:W-:-:S13]  /*1810*/  ISETP.GE.U32.AND.EX P0, PT, R9, RZ, PT, P0 ;  /* 0x000000ff0900720c */ /* 0x000fda0003f06100 */
[----:B------:R-:W-:Y:S05]  /*1820*/  @P0 BRA `(.L_x_2) ;  /* 0x0000000800980947 */ /* 0x000fea0003800000 */
[----:B------:R-:W-:-:S05]  /*1830*/  IADD3 R7, P0, R7, 0xc, RZ ;  /* 0x0000000c07077810 */ /* 0x000fca0007f1e0ff */
[----:B------:R-:W-:Y:S01]  /*1840*/  IMAD.X R18, RZ, RZ, R9, P0 ;  /* 0x000000ffff127224 */ /* 0x000fe200000e0609 */
[----:B------:R-:W-:-:S04]  /*1850*/  LEA R22, P0, R7, R20, 0x2 ;  /* 0x0000001407167211 */ /* 0x000fc800078010ff */
[----:B------:R-:W-:Y:S02]  /*1860*/  LEA.HI.X R23, R7, R21, R18, 0x2, P0 ;  /* 0x0000001507177211 */ /* 0x000fe400000f1412 */
[----:B------:R1:W5:Y:S04]  /*1870*/  LDG.E.EL R18, desc[UR4][R24.64] ;  /* 0x0000000418127981 */ /* 0x000368000c2e1900 */
        /* <DEDUP_REMOVED lines=35> */
[----:B------:R-:W3:Y:S01]  /*1ab0*/  LDG.E.EL R21, desc[UR4][R20.64] ;  /* 0x0000000414157981 */ /* 0x000ee2000c2e1900 */
[C---:B-----5:R-:W-:Y:S01]  /*1ac0*/  FADD R18, R7.reuse, R18 ;  /* 0x0000001207127221 */ /* 0x060fe20000000000 */
[----:B------:R-:W-:-:S04]  /*1ad0*/  FADD R7, R7, R22 ;  /* 0x0000001607077221 */ /* 0x000fc80000000000 */
[----:B------:R-:W-:-:S05]  /*1ae0*/  FMUL R7, R18, R7 ;  /* 0x0000000712077220 */ /* 0x000fca0000400000 */
[----:B------:R-:W-:-:S05]  /*1af0*/  FSET.BF.EQ.AND R7, R7, 4, PT ;  /* 0x408000000707780a */ /* 0x000fca0003802000 */
[----:B------:R-:W-:Y:S01]  /*1b00*/  FMUL R11, R8, R7 ;  /* 0x00000007080b7220 */ /* 0x000fe20000400000 */
[C---:B------:R-:W-:Y:S02]  /*1b10*/  LOP3.LUT P1, RZ, R32.reuse, 0x1f, RZ, 0xc0, !PT ;  /* 0x0000001f20ff7812 */ /* 0x040fe4000782c0ff */
[----:B------:R-:W-:Y:S01]  /*1b20*/  ISETP.GE.AND P2, PT, R32, 0x2, PT ;  /* 0x000000022000780c */ /* 0x000fe20003f46270 */
[----:B--2---:R-:W-:Y:S01]  /*1b30*/  FADD R9, R4, R3 ;  /* 0x0000000304097221 */ /* 0x004fe20000000000 */
[----:B------:R-:W-:Y:S01]  /*1b40*/  FMUL R3, R10, R11 ;  /* 0x0000000b0a037220 */ /* 0x000fe20000400000 */
[----:B---3--:R-:W-:-:S04]  /*1b50*/  FADD R16, R4, R21 ;  /* 0x0000001504107221 */ /* 0x008fc80000000000 */
[----:B------:R-:W-:-:S05]  /*1b60*/  FMUL R9, R9, R16 ;  /* 0x0000001009097220 */ /* 0x000fca0000400000 */
[----:B------:R-:W-:-:S05]  /*1b70*/  FSET.BF.EQ.AND R9, R9, 4, PT ;  /* 0x408000000909780a */ /* 0x000fca0003802000 */
[----:B------:R-:W-:-:S04]  /*1b80*/  FMUL R9, R14, R9 ;  /* 0x000000090e097220 */ /* 0x000fc80000400000 */
[----:B------:R-:W-:-:S05]  /*1b90*/  FFMA R3, R12, -R9, R3 ;  /* 0x800000090c037223 */ /* 0x000fca0000000003 */
[C---:B------:R-:W-:Y:S01]  /*1ba0*/  FSETP.GEU.AND P0, PT, |R3|.reuse, 1, PT ;  /* 0x3f8000000300780b */ /* 0x040fe20003f0e200 */
[----:B------:R-:W-:-:S12]  /*1bb0*/  FMUL.D2 R5, R3, R3 ;  /* 0x0000000303057220 */ /* 0x000fd80000300000 */
[----:B------:R-:W-:-:S04]  /*1bc0*/  @P0 FADD R5, |R3|, -0.5 ;  /* 0xbf00000003050421 */ /* 0x000fc80000000200 */
[----:B------:R-:W-:-:S05]  /*1bd0*/  FADD R8, R6, R5 ;  /* 0x0000000506087221 */ /* 0x000fca0000000000 */
[----:B------:R-:W1:Y:S02]  /*1be0*/  SHFL.BFLY PT, R3, R8, 0x10, 0x1f ;  /* 0x0e001f0008037f89 */ /* 0x000e6400000e0000 */
[----:B-1----:R-:W-:-:S05]  /*1bf0*/  FADD R3, R3, R8 ;  /* 0x0000000803037221 */ /* 0x002fca0000000000 */
[----:B------:R-:W1:Y:S02]  /*1c00*/  SHFL.BFLY PT, R4, R3, 0x8, 0x1f ;  /* 0x0d001f0003047f89 */ /* 0x000e6400000e0000 */
[----:B-1----:R-:W-:-:S05]  /*1c10*/  FADD R4, R3, R4 ;  /* 0x0000000403047221 */ /* 0x002fca0000000000 */
[----:B------:R-:W1:Y:S02]  /*1c20*/  SHFL.BFLY PT, R5, R4, 0x4, 0x1f ;  /* 0x0c801f0004057f89 */ /* 0x000e6400000e0000 */
[----:B-1----:R-:W-:-:S05]  /*1c30*/  FADD R5, R4, R5 ;  /* 0x0000000504057221 */ /* 0x002fca0000000000 */
[----:B------:R-:W1:Y:S01]  /*1c40*/  SHFL.BFLY PT, R6, R5, 0x2, 0x1f ;  /* 0x0c401f0005067f89 */ /* 0x000e6200000e0000 */
[----:B------:R-:W2:Y:S01]  /*1c50*/  S2R R10, SR_CgaCtaId ;  /* 0x00000000000a7919 */ /* 0x000ea20000008800 */
[----:B-1----:R-:W-:-:S05]  /*1c60*/  FADD R6, R5, R6 ;  /* 0x0000000605067221 */ /* 0x002fca0000000000 */
[----:B------:R-:W1:Y:S01]  /*1c70*/  SHFL.BFLY PT, R7, R6, 0x1, 0x1f ;  /* 0x0c201f0006077f89 */ /* 0x000e6200000e0000 */
[----:B------:R-:W-:Y:S02]  /*1c80*/  MOV R9, 0x400 ;  /* 0x0000040000097802 */ /* 0x000fe40000000f00 */
[----:B------:R-:W-:Y:S02]  /*1c90*/  SHF.R.U32.HI R8, RZ, 0x3, R32 ;  /* 0x00000003ff087819 */ /* 0x000fe40000011620 */
[----:B--2---:R-:W-:Y:S02]  /*1ca0*/  PRMT R9, R10, 0x654, R9 ;  /* 0x000006540a097816 */ /* 0x004fe40000000009 */
[----:B------:R-:W-:-:S05]  /*1cb0*/  LOP3.LUT R8, R8, 0x4, RZ, 0xc0, !PT ;  /* 0x0000000408087812 */ /* 0x000fca00078ec0ff */
[----:B------:R-:W-:Y:S02]  /*1cc0*/  IMAD.IADD R8, R8, 0x1, R9 ;  /* 0x0000000108087824 */ /* 0x000fe400078e0209 */
[----:B-1----:R-:W-:-:S05]  /*1cd0*/  FADD R7, R6, R7 ;  /* 0x0000000706077221 */ /* 0x002fca0000000000 */
[----:B------:R-:W-:Y:S01]  /*1ce0*/  @!P1 STS [R8], R7 ;  /* 0x0000000708009388 */ /* 0x000fe20000000800 */
[C---:B------:R-:W-:Y:S01]  /*1cf0*/  IMAD R10, R32.reuse, 0x4, R9 ;  /* 0x00000004200a7824 */ /* 0x040fe200078e0209 */
[----:B------:R-:W-:Y:S06]  /*1d00*/  BAR.SYNC.DEFER_BLOCKING 0x0 ;  /* 0x0000000000007b1d */ /* 0x000fec0000010000 */
[----:B------:R-:W1:Y:S01]  /*1d10*/  @!P2 LDS R2, [R10] ;  /* 0x000000000a02a984 */ /* 0x000e620000000800 */
[----:B------:R-:W-:-:S04]  /*1d20*/  LOP3.LUT R4, R32, 0x1, RZ, 0xc0, !PT ;  /* 0x0000000120047812 */ /* 0x000fc800078ec0ff */
[----:B------:R-:W-:-:S04]  /*1d30*/  ISETP.NE.U32.AND P0, PT, R4, 0x1, PT ;  /* 0x000000010400780c */ /* 0x000fc80003f05070 */
[----:B------:R-:W-:Y:S01]  /*1d40*/  ISETP.LT.AND P0, PT, R32, 0x2, P0 ;  /* 0x000000022000780c */ /* 0x000fe20000701270 */
[----:B-1----:R-:W1:Y:S02]  /*1d50*/  SHFL.BFLY PT, R3, R2, 0x1, 0x1f ;  /* 0x0c201f0002037f89 */ /* 0x002e6400000e0000 */
[----:B-1----:R-:W-:-:S10]  /*1d60*/  FADD R3, R2, R3 ;  /* 0x0000000302037221 */ /* 0x002fd40000000000 */
[----:B------:R-:W-:Y:S01]  /*1d70*/  @P0 STS [R10], R3 ;  /* 0x000000030a000388 */ /* 0x000fe20000000800 */
[----:B------:R-:W-:Y:S01]  /*1d80*/  BAR.SYNC.DEFER_BLOCKING 0x0 ;  /* 0x0000000000007b1d */ /* 0x000fe20000010000 */
[----:B------:R-:W-:-:S05]  /*1d90*/  FADD R13, R0, R11 ;  /* 0x0000000b000d7221 */ /* 0x000fca0000000000 */
[----:B------:R-:W-:Y:S02]  /*1da0*/  LDS R6, [R9] ;  /* 0x0000000009067984 */ /* 0x000fe40000000800 */
[----:B------:R-:W-:Y:S06]  /*1db0*/  BAR.SYNC.DEFER_BLOCKING 0x0 ;  /* 0x0000000000007b1d */ /* 0x000fec0000010000 */
[----:B------:R-:W1:Y:S02]  /*1dc0*/  SHFL.BFLY PT, R4, R13, 0x10, 0x1f ;  /* 0x0e001f000d047f89 */ /* 0x000e6400000e0000 */
[----:B-1----:R-:W-:-:S05]  /*1dd0*/  FADD R4, R4, R13 ;  /* 0x0000000d04047221 */ /* 0x002fca0000000000 */
        /* <DEDUP_REMOVED lines=8> */
[----:B------:R-:W-:Y:S01]  /*1e60*/  @!P1 STS [R8], R11 ;  /* 0x0000000b08009388 */ /* 0x000fe20000000800 */
[----:B------:R-:W-:Y:S06]  /*1e70*/  BAR.SYNC.DEFER_BLOCKING 0x0 ;  /* 0x0000000000007b1d */ /* 0x000fec0000010000 */
[----:B------:R-:W1:Y:S02]  /*1e80*/  @!P2 LDS R0, [R10] ;  /* 0x000000000a00a984 */ /* 0x000e640000000800 */
[----:B------:R-:W2:Y:S02]  /*1e90*/  LDC.64 R4, c[0x0][0x250] ;  /* 0x00009400ff047b82 */ /* 0x000ea40000000a00 */
[----:B-1----:R-:W1:Y:S02]  /*1ea0*/  SHFL.BFLY PT, R3, R0, 0x1, 0x1f ;  /* 0x0c201f0000037f89 */ /* 0x002e6400000e0000 */
[----:B-1----:R-:W-:-:S05]  /*1eb0*/  FADD R13, R0, R3 ;  /* 0x00000003000d7221 */ /* 0x002fca0000000000 */
[----:B------:R-:W-:Y:S01]  /*1ec0*/  @P0 STS [R10], R13 ;  /* 0x0000000d0a000388 */ /* 0x000fe20000000800 */
[----:B------:R-:W-:Y:S08]  /*1ed0*/  BAR.SYNC.DEFER_BLOCKING 0x0 ;  /* 0x0000000000007b1d */ /* 0x000ff00000010000 */
[----:B------:R-:W1:Y:S01]  /*1ee0*/  LDC.64 R2, c[0x0][0x218] ;  /* 0x00008600ff027b82 */ /* 0x000e620000000a00 */
[----:B--2---:R-:W2:Y:S04]  /*1ef0*/  LDG.E R4, desc[UR4][R4.64] ;  /* 0x0000000404047981 */ /* 0x004ea8000c1e1900 */
[----:B------:R-:W3:Y:S04]  /*1f00*/  LDS R7, [R9] ;  /* 0x0000000009077984 */ /* 0x000ee80000000800 */
[----:B-1----:R-:W4:Y:S01]  /*1f10*/  LDG.E R12, desc[UR4][R2.64] ;  /* 0x00000004020c7981 */ /* 0x002f22000c1e1900 */
[----:B------:R-:W1:Y:S01]  /*1f20*/  S2R R8, SR_TID.X ;  /* 0x0000000000087919 */ /* 0x000e620000002100 */
[----:B------:R-:W-:Y:S01]  /*1f30*/  BAR.SYNC.DEFER_BLOCKING 0x0 ;  /* 0x0000000000007b1d */ /* 0x000fe20000010000 */
[----:B---3--:R-:W-:-:S02]  /*1f40*/  FSETP.GT.AND P2, PT, |R7|, 8.50705917302346158658e+37, PT ;  /* 0x7e8000000700780b */ /* 0x008fc40003f44200 */
[----:B------:R-:W-:-:S11]  /*1f50*/  FSETP.GEU.AND P3, PT, |R7|, 1.175494350822287508e-38, PT ;  /* 0x008000000700780b */ /* 0x000fd60003f6e200 */
[----:B------:R-:W-:-:S04]  /*1f60*/  @P2 FMUL R7, R7, 0.25 ;  /* 0x3e80000007072820 */ /* 0x000fc80000400000 */
[----:B------:R-:W-:Y:S01]  /*1f70*/  @!P3 FMUL R7, R7, 16777216 ;  /* 0x4b8000000707b820 */ /* 0x000fe20000400000 */
[----:B-1----:R-:W-:-:S05]  /*1f80*/  LOP3.LUT R8, R8, 0x3f, RZ, 0xc0, !PT ;  /* 0x0000003f08087812 */ /* 0x002fca00078ec0ff */
[----:B------:R-:W1:Y:S01]  /*1f90*/  MUFU.RCP R7, R7 ;  /* 0x0000000700077308 */ /* 0x000e620000001000 */
[----:B------:R-:W-:-:S04]  /*1fa0*/  @P2 FMUL R6, R6, 0.25 ;  /* 0x3e80000006062820 */ /* 0x000fc80000400000 */
[----:B------:R-:W-:-:S04]  /*1fb0*/  @!P3 FMUL R6, R6, 16777216 ;  /* 0x4b8000000606b820 */ /* 0x000fc80000400000 */
[----:B-1----:R-:W-:Y:S01]  /*1fc0*/  FMUL R6, R7, R6 ;  /* 0x0000000607067220 */ /* 0x002fe20000400000 */
[C---:B--2---:R-:W-:Y:S02]  /*1fd0*/  FSETP.GT.AND P1, PT, |R4|.reuse, 8.50705917302346158658e+37, PT ;  /* 0x7e8000000400780b */ /* 0x044fe40003f24200 */
[----:B------:R-:W-:-:S11]  /*1fe0*/  FSETP.GEU.AND P0, PT, |R4|, 1.175494350822287508e-38, PT ;  /* 0x008000000400780b */ /* 0x000fd60003f0e200 */
[----:B------:R-:W-:Y:S01]  /*1ff0*/  @P1 FMUL R4, R4, 0.25 ;  /* 0x3e80000004041820 */ /* 0x000fe20000400000 */
[----:B----4-:R-:W-:-:S03]  /*2000*/  @P1 FMUL R12, R12, 0.25 ;  /* 0x3e8000000c0c1820 */ /* 0x010fc60000400000 */
[----:B------:R-:W-:Y:S01]  /*2010*/  @!P0 FMUL R4, R4, 16777216 ;  /* 0x4b80000004048820 */ /* 0x000fe20000400000 */
[----:B------:R-:W-:-:S03]  /*2020*/  ISETP.NE.AND P1, PT, R8, RZ, PT ;  /* 0x000000ff0800720c */ /* 0x000fc60003f25270 */
[----:B------:R-:W1:Y:S01]  /*2030*/  MUFU.RCP R5, R4 ;  /* 0x0000000400057308 */ /* 0x000e620000001000 */
[----:B------:R-:W-:-:S04]  /*2040*/  @!P0 FMUL R12, R12, 16777216 ;  /* 0x4b8000000c0c8820 */ /* 0x000fc80000400000 */
[----:B-1----:R-:W-:-:S05]  /*2050*/  FFMA R5, R5, R12, R6 ;  /* 0x0000000c05057223 */ /* 0x002fca0000000006 */
[----:B------:R-:W-:Y:S05]  /*2060*/  @P1 EXIT ;  /* 0x000000000000194d */ /* 0x000fea0003800000 */
[----:B------:R-:W-:Y:S01]  /*2070*/  STG.E desc[UR4][R2.64], R5 ;  /* 0x0000000502007986 */ /* 0x000fe2000c101904 */
[----:B------:R-:W-:Y:S05]  /*2080*/  EXIT ;  /* 0x000000000000794d */ /* 0x000fea0003800000 */
.L_x_4:
[----:B-----5:R-:W-:Y:S01]  /*2090*/  MOV R0, 0x0 ;  /* 0x0000000000007802 */ /* 0x020fe20000000f00 */
[----:B------:R-:W-:Y:S01]  /*20a0*/  ULDC.64 UR6, c[0x4][0x18] ;  /* 0x0100060000067ab9 */ /* 0x000fe20000000a00 */
[----:B------:R-:W-:Y:S01]  /*20b0*/  ULDC.64 UR8, c[0x4][0x8] ;  /* 0x0100020000087ab9 */ /* 0x000fe20000000a00 */
[----:B------:R-:W-:Y:S01]  /*20c0*/  IMAD.U32 R4, RZ, RZ, UR6 ;  /* 0x00000006ff047e24 */ /* 0x000fe2000f8e00ff */
[----:B------:R1:W2:Y:S01]  /*20d0*/  LDC.64 R2, c[0x4][R0] ;  /* 0x0100000000027b82 */ /* 0x0002a20000000a00 */
[----:B------:R-:W-:Y:S01]  /*20e0*/  IMAD.U32 R5, RZ, RZ, UR7 ;  /* 0x00000007ff057e24 */ /* 0x000fe2000f8e00ff */
[----:B------:R-:W-:Y:S01]  /*20f0*/  ULDC.64 UR6, c[0x4][0x10] ;  /* 0x0100040000067ab9 */ /* 0x000fe20000000a00 */
[----:B-1----:R-:W-:-:S07]  /*2100*/  IMAD.U32 R10, RZ, RZ, UR8 ;  /* 0x00000008ff0a7e24 */ /* 0x002fce000f8e00ff */
[----:B------:R-:W-:Y:S01]  /*2110*/  LEPC R20, `(.L_x_3) ;  /* 0x000000007014794e */ /* 0x000fe20000000000 */
[----:B------:R-:W-:Y:S02]  /*2120*/  IMAD.U32 R6, RZ, RZ, UR6 ;  /* 0x00000006ff067e24 */ /* 0x000fe4000f8e00ff */
[----:B------:R-:W-:Y:S02]  /*2130*/  IMAD.U32 R7, RZ, RZ, UR7 ;  /* 0x00000007ff077e24 */ /* 0x000fe4000f8e00ff */
[----:B------:R-:W-:Y:S02]  /*2140*/  IMAD.U32 R11, RZ, RZ, UR9 ;  /* 0x00000009ff0b7e24 */ /* 0x000fe4000f8e00ff */
[----:B------:R-:W-:Y:S02]  /*2150*/  IMAD.MOV.U32 R8, RZ, RZ, 0x54 ;  /* 0x00000054ff087424 */ /* 0x000fe400078e00ff */
[----:B------:R-:W-:Y:S02]  /*2160*/  IMAD.MOV.U32 R12, RZ, RZ, 0x1 ;  /* 0x00000001ff0c7424 */ /* 0x000fe400078e00ff */
[----:B------:R-:W-:-:S07]  /*2170*/  IMAD.MOV.U32 R13, RZ, RZ, RZ ;  /* 0x000000ffff0d7224 */ /* 0x000fce00078e00ff */
[----:B0-2---:R-:W-:Y:S05]  /*2180*/  CALL.ABS.NOINC R2 ;  /* 0x0000000002007343 */ /* 0x005fea0003c00000 */
.L_x_3:
        /* <DEDUP_REMOVED lines=16> */
.L_x_2:
[----:B------:R-:W-:Y:S01]  /*2290*/  MOV R0, 0x0 ;  /* 0x0000000000007802 */ /* 0x000fe20000000f00 */
[----:B------:R-:W-:Y:S01]  /*22a0*/  ULDC.64 UR6, c[0x4][0x48] ;  /* 0x0100120000067ab9 */ /* 0x000fe20000000a00 */
[----:B------:R-:W-:Y:S01]  /*22b0*/  ULDC.64 UR8, c[0x4][0x38] ;  /* 0x01000e0000087ab9 */ /* 0x000fe20000000a00 */
[----:B-----5:R-:W-:Y:S01]  /*22c0*/  IMAD.U32 R4, RZ, RZ, UR6 ;  /* 0x00000006ff047e24 */ /* 0x020fe2000f8e00ff */
        /* <DEDUP_REMOVED lines=12> */
.L_x_1:
        /* <DEDUP_REMOVED lines=16> */
.L_x_0:
[----:B------:R-:W-:Y:S01]  /*2490*/  MOV R0, 0x0 ;  /* 0x0000000000007802 */ /* 0x000fe20000000f00 */
        /* <DEDUP_REMOVED lines=15> */
.L_x_5:
[----:B------:R-:W-:Y:S05]  /*2590*/  BRA `(.L_x_5) ;  /* 0xfffffffc00fc7947 */ /* 0x000fea000383ffff */
.L_x_6:
[----:B------:R-:W-:-:S00]  /*25a0*/  BRA `(.L_x_6) ;  /* 0xfffffffc00fc7947 */ /* 0x000fc0000383ffff */
[----:B------:R-:W-:-:S00]  /*25b0*/  NOP ;  /* 0x0000000000007918 */ /* 0x000fc00000000000 */
        /* <DEDUP_REMOVED lines=12> */
.L_x_7:


//--------------------- .nv.global.init           --------------------------
	.section	.nv.global.init,"aw",@progbits
.nv.global.init:
	.type		assertFunc_2,@object
	.size		assertFunc_2,(assertFunc_5 - assertFunc_2)
assertFunc_2:
        /*0000*/ 	.byte	0x75, 0x6e, 0x6b, 0x6e, 0x6f, 0x77, 0x6e, 0x00
	.type		assertFunc_5,@object
	.size		assertFunc_5,(assertFunc_0 - assertFunc_5)
assertFunc_5:
        /*0008*/ 	.byte	0x75, 0x6e, 0x6b, 0x6e, 0x6f, 0x77, 0x6e, 0x00
	.type		assertFunc_0,@object
	.size		assertFunc_0,(assertFunc_1 - assertFunc_0)
assertFunc_0:
        /*0010*/ 	.byte	0x75, 0x6e, 0x6b, 0x6e, 0x6f, 0x77, 0x6e, 0x00
	.type		assertFunc_1,@object
	.size		assertFunc_1,(assertFunc_4 - assertFunc_1)
assertFunc_1:
        /*0018*/ 	.byte	0x75, 0x6e, 0x6b, 0x6e, 0x6f, 0x77, 0x6e, 0x00
	.type		assertFunc_4,@object
	.size		assertFunc_4,(assertMessage_0 - assertFunc_4)
assertFunc_4:
        /*0020*/ 	.byte	0x75, 0x6e, 0x6b, 0x6e, 0x6f, 0x77, 0x6e, 0x00
	.type		assertMessage_0,@object
	.size		assertMessage_0,(assertMessage_1 - assertMessage_0)
assertMessage_0:
        /*0028*/ 	.byte	0x69, 0x6e, 0x64, 0x65, 0x78, 0x20, 0x6f, 0x75, 0x74, 0x20, 0x6f, 0x66, 0x20, 0x62, 0x6f, 0x75
        /*0038*/ 	.byte	0x6e, 0x64, 0x73, 0x3a, 0x20, 0x30, 0x20, 0x3c, 0x3d, 0x20, 0x74, 0x6d, 0x70, 0x34, 0x20, 0x3c
        /*0048*/ 	.byte	0x20, 0x34, 0x00
	.type		assertMessage_1,@object
	.size		assertMessage_1,(assertMessage_5 - assertMessage_1)
assertMessage_1:
        /*004b*/ 	.byte	0x69, 0x6e, 0x64, 0x65, 0x78, 0x20, 0x6f, 0x75, 0x74, 0x20, 0x6f, 0x66, 0x20, 0x62, 0x6f, 0x75
        /*005b*/ 	.byte	0x6e, 0x64, 0x73, 0x3a, 0x20, 0x30, 0x20, 0x3c, 0x3d, 0x20, 0x74, 0x6d, 0x70, 0x39, 0x20, 0x3c
        /*006b*/ 	.byte	0x20, 0x34, 0x00
	.type		assertMessage_5,@object
	.size		assertMessage_5,(assertMessage_2 - assertMessage_5)
assertMessage_5:
        /*006e*/ 	.byte	0x69, 0x6e, 0x64, 0x65, 0x78, 0x20, 0x6f, 0x75, 0x74, 0x20, 0x6f, 0x66, 0x20, 0x62, 0x6f, 0x75
        /*007e*/ 	.byte	0x6e, 0x64, 0x73, 0x3a, 0x20, 0x30, 0x20, 0x3c, 0x3d, 0x20, 0x74, 0x6d, 0x70, 0x34, 0x36, 0x20
        /*008e*/ 	.byte	0x3c, 0x20, 0x34, 0x00
	.type		assertMessage_2,@object
	.size		assertMessage_2,(assertMessage_4 - assertMessage_2)
assertMessage_2:
        /*0092*/ 	.byte	0x69, 0x6e, 0x64, 0x65, 0x78, 0x20, 0x6f, 0x75, 0x74, 0x20, 0x6f, 0x66, 0x20, 0x62, 0x6f, 0x75
        /*00a2*/ 	.byte	0x6e, 0x64, 0x73, 0x3a, 0x20, 0x30, 0x20, 0x3c, 0x3d, 0x20, 0x74, 0x6d, 0x70, 0x31, 0x37, 0x20
        /*00b2*/ 	.byte	0x3c, 0x20, 0x34, 0x00
	.type		assertMessage_4,@object
	.size		assertMessage_4,(assertFile_1 - assertMessage_4)
assertMessage_4:
        /*00b6*/ 	.byte	0x69, 0x6e, 0x64, 0x65, 0x78, 0x20, 0x6f, 0x75, 0x74, 0x20, 0x6f, 0x66, 0x20, 0x62, 0x6f, 0x75
        /*00c6*/ 	.byte	0x6e, 0x64, 0x73, 0x3a, 0x20, 0x30, 0x20, 0x3c, 0x3d, 0x20, 0x74, 0x6d, 0x70, 0x33, 0x38, 0x20
        /*00d6*/ 	.byte	0x3c, 0x20, 0x34, 0x00
	.type		assertFile_1,@object
	.size		assertFile_1,(assertFile_4 - assertFile_1)
assertFile_1:
        /*00da*/ 	.byte	0x69, 0x6e, 0x64, 0x75, 0x63, 0x74, 0x6f, 0x72, 0x5f, 0x63, 0x61, 0x63, 0x68, 0x65, 0x2f, 0x37
        /*00ea*/ 	.byte	0x63, 0x2f, 0x63, 0x37, 0x63, 0x65, 0x79, 0x64, 0x36, 0x66, 0x6c, 0x34, 0x77, 0x32, 0x6e, 0x6c
        /*00fa*/ 	.byte	0x66, 0x74, 0x63, 0x79, 0x6f, 0x69, 0x71, 0x65, 0x32, 0x71, 0x6e, 0x6b, 0x69, 0x69, 0x79, 0x64
        /*010a*/ 	.byte	0x63, 0x33, 0x6d, 0x77, 0x73, 0x6d, 0x68, 0x66, 0x71, 0x77, 0x64, 0x35, 0x37, 0x6f, 0x6b, 0x72
        /*011a*/ 	.byte	0x62, 0x6b, 0x71, 0x75, 0x32, 0x65, 0x2e, 0x70, 0x79, 0x00
	.type		assertFile_4,@object
	.size		assertFile_4,(assertFile_5 - assertFile_4)
assertFile_4:
        /*0124*/ 	.byte	0x69, 0x6e, 0x64, 0x75, 0x63, 0x74, 0x6f, 0x72, 0x5f, 0x63, 0x61, 0x63, 0x68, 0x65, 0x2f, 0x37
        /*0134*/ 	.byte	0x63, 0x2f, 0x63, 0x37, 0x63, 0x65, 0x79, 0x64, 0x36, 0x66, 0x6c, 0x34, 0x77, 0x32, 0x6e, 0x6c
        /*0144*/ 	.byte	0x66, 0x74, 0x63, 0x79, 0x6f, 0x69, 0x71, 0x65, 0x32, 0x71, 0x6e, 0x6b, 0x69, 0x69, 0x79, 0x64
        /*0154*/ 	.byte	0x63, 0x33, 0x6d, 0x77, 0x73, 0x6d, 0x68, 0x66, 0x71, 0x77, 0x64, 0x35, 0x37, 0x6f, 0x6b, 0x72
        /*0164*/ 	.byte	0x62, 0x6b, 0x71, 0x75, 0x32, 0x65, 0x2e, 0x70, 0x79, 0x00
	.type		assertFile_5,@object
	.size		assertFile_5,(assertFile_0 - assertFile_5)
assertFile_5:
        /*016e*/ 	.byte	0x69, 0x6e, 0x64, 0x75, 0x63, 0x74, 0x6f, 0x72, 0x5f, 0x63, 0x61, 0x63, 0x68, 0x65, 0x2f, 0x37
        /*017e*/ 	.byte	0x63, 0x2f, 0x63, 0x37, 0x63, 0x65, 0x79, 0x64, 0x36, 0x66, 0x6c, 0x34, 0x77, 0x32, 0x6e, 0x6c
        /*018e*/ 	.byte	0x66, 0x74, 0x63, 0x79, 0x6f, 0x69, 0x71, 0x65, 0x32, 0x71, 0x6e, 0x6b, 0x69, 0x69, 0x79, 0x64
        /*019e*/ 	.byte	0x63, 0x33, 0x6d, 0x77, 0x73, 0x6d, 0x68, 0x66, 0x71, 0x77, 0x64, 0x35, 0x37, 0x6f, 0x6b, 0x72
        /*01ae*/ 	.byte	0x62, 0x6b, 0x71, 0x75, 0x32, 0x65, 0x2e, 0x70, 0x79, 0x00
	.type		assertFile_0,@object
	.size		assertFile_0,(assertFile_2 - assertFile_0)
assertFile_0:
        /*01b8*/ 	.byte	0x69, 0x6e, 0x64, 0x75, 0x63, 0x74, 0x6f, 0x72, 0x5f, 0x63, 0x61, 0x63, 0x68, 0x65, 0x2f, 0x37
        /*01c8*/ 	.byte	0x63, 0x2f, 0x63, 0x37, 0x63, 0x65, 0x79, 0x64, 0x36, 0x66, 0x6c, 0x34, 0x77, 0x32, 0x6e, 0x6c
        /*01d8*/ 	.byte	0x66, 0x74, 0x63, 0x79, 0x6f, 0x69, 0x71, 0x65, 0x32, 0x71, 0x6e, 0x6b, 0x69, 0x69, 0x79, 0x64
        /*01e8*/ 	.byte	0x63, 0x33, 0x6d, 0x77, 0x73, 0x6d, 0x68, 0x66, 0x71, 0x77, 0x64, 0x35, 0x37, 0x6f, 0x6b, 0x72
        /*01f8*/ 	.byte	0x62, 0x6b, 0x71, 0x75, 0x32, 0x65, 0x2e, 0x70, 0x79, 0x00
	.type		assertFile_2,@object
	.size		assertFile_2,(.L_7 - assertFile_2)
assertFile_2:
        /*0202*/ 	.byte	0x69, 0x6e, 0x64, 0x75, 0x63, 0x74, 0x6f, 0x72, 0x5f, 0x63, 0x61, 0x63, 0x68, 0x65, 0x2f, 0x37
        /*0212*/ 	.byte	0x63, 0x2f, 0x63, 0x37, 0x63, 0x65, 0x79, 0x64, 0x36, 0x66, 0x6c, 0x34, 0x77, 0x32, 0x6e, 0x6c
        /*0222*/ 	.byte	0x66, 0x74, 0x63, 0x79, 0x6f, 0x69, 0x71, 0x65, 0x32, 0x71, 0x6e, 0x6b, 0x69, 0x69, 0x79, 0x64
        /*0232*/ 	.byte	0x63, 0x33, 0x6d, 0x77, 0x73, 0x6d, 0x68, 0x66, 0x71, 0x77, 0x64, 0x35, 0x37, 0x6f, 0x6b, 0x72
        /*0242*/ 	.byte	0x62, 0x6b, 0x71, 0x75, 0x32, 0x65, 0x2e, 0x70, 0x79, 0x00
.L_7:


//--------------------- .nv.shared.triton_red_fused__to_copy_add_div_eq_mul_smooth_l1_loss_sum_11 --------------------------
	.section	.nv.shared.triton_red_fused__to_copy_add_div_eq_mul_smooth_l1_loss_sum_11,"aw",@nobits
	.sectionflags	@""
	.align	16
	.zero		1024


//--------------------- .nv.constant0.triton_red_fused__to_copy_add_div_eq_mul_smooth_l1_loss_sum_11 --------------------------
	.section	.nv.constant0.triton_red_fused__to_copy_add_div_eq_mul_smooth_l1_loss_sum_11,"a",@progbits
	.sectionflags	@""
	.align	4
.nv.constant0.triton_red_fused__to_copy_add_div_eq_mul_smooth_l1_loss_sum_11:
	.zero		604


//--------------------- SYMBOLS --------------------------

	.type		__assertfail,@function
